//
// Generated by NVIDIA NVVM Compiler
//
// Compiler Build ID: CL-36424714
// Cuda compilation tools, release 13.0, V13.0.88
// Based on NVVM 20.0.0
//

.version 9.0
.target sm_100
.address_size 64

	// .globl	_Z19linear_layer_kernelPKfS0_S0_Pfiii
.extern .shared .align 16 .b8 sdata[];

.visible .entry _Z19linear_layer_kernelPKfS0_S0_Pfiii(
	.param .u64 .ptr .align 1 _Z19linear_layer_kernelPKfS0_S0_Pfiii_param_0,
	.param .u64 .ptr .align 1 _Z19linear_layer_kernelPKfS0_S0_Pfiii_param_1,
	.param .u64 .ptr .align 1 _Z19linear_layer_kernelPKfS0_S0_Pfiii_param_2,
	.param .u64 .ptr .align 1 _Z19linear_layer_kernelPKfS0_S0_Pfiii_param_3,
	.param .u32 _Z19linear_layer_kernelPKfS0_S0_Pfiii_param_4,
	.param .u32 _Z19linear_layer_kernelPKfS0_S0_Pfiii_param_5,
	.param .u32 _Z19linear_layer_kernelPKfS0_S0_Pfiii_param_6
)
{
	.reg .pred 	%p<14>;
	.reg .b32 	%r<41>;
	.reg .b32 	%f<72>;
	.reg .b64 	%rd<57>;

	ld.param.u64 	%rd8, [_Z19linear_layer_kernelPKfS0_S0_Pfiii_param_0];
	ld.param.u64 	%rd9, [_Z19linear_layer_kernelPKfS0_S0_Pfiii_param_1];
	ld.param.u64 	%rd6, [_Z19linear_layer_kernelPKfS0_S0_Pfiii_param_2];
	ld.param.u64 	%rd7, [_Z19linear_layer_kernelPKfS0_S0_Pfiii_param_3];
	ld.param.u32 	%r20, [_Z19linear_layer_kernelPKfS0_S0_Pfiii_param_4];
	ld.param.u32 	%r18, [_Z19linear_layer_kernelPKfS0_S0_Pfiii_param_5];
	ld.param.u32 	%r19, [_Z19linear_layer_kernelPKfS0_S0_Pfiii_param_6];
	cvta.to.global.u64 	%rd1, %rd9;
	cvta.to.global.u64 	%rd2, %rd8;
	mov.u32 	%r21, %ctaid.y;
	mov.u32 	%r22, %ntid.y;
	mov.u32 	%r23, %tid.y;
	mad.lo.s32 	%r1, %r21, %r22, %r23;
	mov.u32 	%r24, %ctaid.x;
	mov.u32 	%r25, %ntid.x;
	mov.u32 	%r26, %tid.x;
	mad.lo.s32 	%r2, %r24, %r25, %r26;
	setp.ge.s32 	%p1, %r1, %r20;
	setp.ge.s32 	%p2, %r2, %r18;
	or.pred  	%p3, %p1, %p2;
	@%p3 bra 	$L__BB0_16;
	setp.lt.s32 	%p4, %r19, 1;
	mov.f32 	%f70, 0f00000000;
	@%p4 bra 	$L__BB0_13;
	mul.lo.s32 	%r3, %r19, %r1;
	and.b32  	%r4, %r19, 7;
	setp.lt.u32 	%p5, %r19, 8;
	mov.f32 	%f70, 0f00000000;
	mov.b32 	%r39, 0;
	@%p5 bra 	$L__BB0_5;
	and.b32  	%r39, %r19, 2147483640;
	neg.s32 	%r37, %r39;
	shl.b32 	%r7, %r18, 3;
	mul.wide.u32 	%rd10, %r3, 4;
	add.s64 	%rd11, %rd10, %rd2;
	add.s64 	%rd56, %rd11, 16;
	mov.f32 	%f70, 0f00000000;
	mul.wide.s32 	%rd14, %r18, 4;
	mov.u32 	%r36, %r2;
$L__BB0_4:
	.pragma "nounroll";
	ld.global.nc.f32 	%f19, [%rd56+-16];
	mul.wide.s32 	%rd12, %r36, 4;
	add.s64 	%rd13, %rd1, %rd12;
	ld.global.nc.f32 	%f20, [%rd13];
	fma.rn.f32 	%f21, %f19, %f20, %f70;
	ld.global.nc.f32 	%f22, [%rd56+-12];
	add.s64 	%rd15, %rd13, %rd14;
	ld.global.nc.f32 	%f23, [%rd15];
	fma.rn.f32 	%f24, %f22, %f23, %f21;
	ld.global.nc.f32 	%f25, [%rd56+-8];
	add.s64 	%rd16, %rd15, %rd14;
	ld.global.nc.f32 	%f26, [%rd16];
	fma.rn.f32 	%f27, %f25, %f26, %f24;
	ld.global.nc.f32 	%f28, [%rd56+-4];
	add.s64 	%rd17, %rd16, %rd14;
	ld.global.nc.f32 	%f29, [%rd17];
	fma.rn.f32 	%f30, %f28, %f29, %f27;
	ld.global.nc.f32 	%f31, [%rd56];
	add.s64 	%rd18, %rd17, %rd14;
	ld.global.nc.f32 	%f32, [%rd18];
	fma.rn.f32 	%f33, %f31, %f32, %f30;
	ld.global.nc.f32 	%f34, [%rd56+4];
	add.s64 	%rd19, %rd18, %rd14;
	ld.global.nc.f32 	%f35, [%rd19];
	fma.rn.f32 	%f36, %f34, %f35, %f33;
	ld.global.nc.f32 	%f37, [%rd56+8];
	add.s64 	%rd20, %rd19, %rd14;
	ld.global.nc.f32 	%f38, [%rd20];
	fma.rn.f32 	%f39, %f37, %f38, %f36;
	ld.global.nc.f32 	%f40, [%rd56+12];
	add.s64 	%rd21, %rd20, %rd14;
	ld.global.nc.f32 	%f41, [%rd21];
	fma.rn.f32 	%f70, %f40, %f41, %f39;
	add.s32 	%r37, %r37, 8;
	add.s32 	%r36, %r36, %r7;
	add.s64 	%rd56, %rd56, 32;
	setp.ne.s32 	%p6, %r37, 0;
	@%p6 bra 	$L__BB0_4;
$L__BB0_5:
	setp.eq.s32 	%p7, %r4, 0;
	@%p7 bra 	$L__BB0_13;
	and.b32  	%r13, %r19, 3;
	setp.lt.u32 	%p8, %r4, 4;
	@%p8 bra 	$L__BB0_8;
	add.s32 	%r28, %r39, %r3;
	mul.wide.u32 	%rd22, %r28, 4;
	add.s64 	%rd23, %rd2, %rd22;
	ld.global.nc.f32 	%f43, [%rd23];
	mad.lo.s32 	%r29, %r39, %r18, %r2;
	mul.wide.s32 	%rd24, %r29, 4;
	add.s64 	%rd25, %rd1, %rd24;
	ld.global.nc.f32 	%f44, [%rd25];
	fma.rn.f32 	%f45, %f43, %f44, %f70;
	cvt.u64.u32 	%rd26, %r3;
	cvt.u64.u32 	%rd27, %r39;
	add.s64 	%rd28, %rd27, %rd26;
	shl.b64 	%rd29, %rd28, 2;
	add.s64 	%rd30, %rd2, %rd29;
	ld.global.nc.f32 	%f46, [%rd30+4];
	mul.wide.s32 	%rd31, %r18, 4;
	add.s64 	%rd32, %rd25, %rd31;
	ld.global.nc.f32 	%f47, [%rd32];
	fma.rn.f32 	%f48, %f46, %f47, %f45;
	ld.global.nc.f32 	%f49, [%rd30+8];
	add.s64 	%rd33, %rd32, %rd31;
	ld.global.nc.f32 	%f50, [%rd33];
	fma.rn.f32 	%f51, %f49, %f50, %f48;
	ld.global.nc.f32 	%f52, [%rd30+12];
	add.s64 	%rd34, %rd33, %rd31;
	ld.global.nc.f32 	%f53, [%rd34];
	fma.rn.f32 	%f70, %f52, %f53, %f51;
	add.s32 	%r39, %r39, 4;
$L__BB0_8:
	setp.eq.s32 	%p9, %r13, 0;
	@%p9 bra 	$L__BB0_13;
	setp.eq.s32 	%p10, %r13, 1;
	@%p10 bra 	$L__BB0_11;
	add.s32 	%r30, %r39, %r3;
	mul.wide.u32 	%rd35, %r30, 4;
	add.s64 	%rd36, %rd2, %rd35;
	ld.global.nc.f32 	%f55, [%rd36];
	mad.lo.s32 	%r31, %r39, %r18, %r2;
	mul.wide.s32 	%rd37, %r31, 4;
	add.s64 	%rd38, %rd1, %rd37;
	ld.global.nc.f32 	%f56, [%rd38];
	fma.rn.f32 	%f57, %f55, %f56, %f70;
	cvt.u64.u32 	%rd39, %r3;
	cvt.u64.u32 	%rd40, %r39;
	add.s64 	%rd41, %rd40, %rd39;
	shl.b64 	%rd42, %rd41, 2;
	add.s64 	%rd43, %rd2, %rd42;
	ld.global.nc.f32 	%f58, [%rd43+4];
	mul.wide.s32 	%rd44, %r18, 4;
	add.s64 	%rd45, %rd38, %rd44;
	ld.global.nc.f32 	%f59, [%rd45];
	fma.rn.f32 	%f70, %f58, %f59, %f57;
	add.s32 	%r39, %r39, 2;
$L__BB0_11:
	and.b32  	%r32, %r19, 1;
	setp.eq.b32 	%p11, %r32, 1;
	not.pred 	%p12, %p11;
	@%p12 bra 	$L__BB0_13;
	add.s32 	%r33, %r39, %r3;
	mul.wide.u32 	%rd46, %r33, 4;
	add.s64 	%rd47, %rd2, %rd46;
	ld.global.nc.f32 	%f60, [%rd47];
	mad.lo.s32 	%r34, %r39, %r18, %r2;
	mul.wide.s32 	%rd48, %r34, 4;
	add.s64 	%rd49, %rd1, %rd48;
	ld.global.nc.f32 	%f61, [%rd49];
	fma.rn.f32 	%f70, %f60, %f61, %f70;
$L__BB0_13:
	setp.eq.s64 	%p13, %rd6, 0;
	@%p13 bra 	$L__BB0_15;
	cvta.to.global.u64 	%rd50, %rd6;
	mul.wide.s32 	%rd51, %r2, 4;
	add.s64 	%rd52, %rd50, %rd51;
	ld.global.nc.f32 	%f62, [%rd52];
	add.f32 	%f70, %f70, %f62;
$L__BB0_15:
	mad.lo.s32 	%r35, %r18, %r1, %r2;
	cvta.to.global.u64 	%rd53, %rd7;
	mul.wide.s32 	%rd54, %r35, 4;
	add.s64 	%rd55, %rd53, %rd54;
	st.global.f32 	[%rd55], %f70;
$L__BB0_16:
	ret;

}
	// .globl	_Z14softmax_kernelPfS_ii
.visible .entry _Z14softmax_kernelPfS_ii(
	.param .u64 .ptr .align 1 _Z14softmax_kernelPfS_ii_param_0,
	.param .u64 .ptr .align 1 _Z14softmax_kernelPfS_ii_param_1,
	.param .u32 _Z14softmax_kernelPfS_ii_param_2,
	.param .u32 _Z14softmax_kernelPfS_ii_param_3
)
{
	.reg .pred 	%p<11>;
	.reg .b32 	%r<23>;
	.reg .b32 	%f<30>;
	.reg .b64 	%rd<9>;

	ld.param.u64 	%rd1, [_Z14softmax_kernelPfS_ii_param_0];
	ld.param.u64 	%rd2, [_Z14softmax_kernelPfS_ii_param_1];
	ld.param.u32 	%r10, [_Z14softmax_kernelPfS_ii_param_2];
	ld.param.u32 	%r9, [_Z14softmax_kernelPfS_ii_param_3];
	mov.u32 	%r1, %ctaid.x;
	mov.u32 	%r2, %tid.x;
	setp.ge.s32 	%p1, %r1, %r10;
	@%p1 bra 	$L__BB1_16;
	setp.ge.s32 	%p2, %r2, %r9;
	mov.f32 	%f28, 0fF149F2CA;
	@%p2 bra 	$L__BB1_3;
	mad.lo.s32 	%r11, %r9, %r1, %r2;
	cvta.to.global.u64 	%rd3, %rd1;
	mul.wide.u32 	%rd4, %r11, 4;
	add.s64 	%rd5, %rd3, %rd4;
	ld.global.nc.f32 	%f28, [%rd5];
$L__BB1_3:
	shl.b32 	%r12, %r2, 2;
	mov.u32 	%r13, sdata;
	add.s32 	%r3, %r13, %r12;
	st.shared.f32 	[%r3], %f28;
	bar.sync 	0;
	mov.u32 	%r22, %ntid.x;
	setp.lt.u32 	%p3, %r22, 2;
	@%p3 bra 	$L__BB1_8;
	mov.u32 	%r21, %r22;
$L__BB1_5:
	shr.u32 	%r6, %r21, 1;
	setp.ge.u32 	%p4, %r2, %r6;
	@%p4 bra 	$L__BB1_7;
	ld.shared.f32 	%f8, [%r3];
	shl.b32 	%r14, %r6, 2;
	add.s32 	%r15, %r3, %r14;
	ld.shared.f32 	%f9, [%r15];
	max.f32 	%f10, %f8, %f9;
	st.shared.f32 	[%r3], %f10;
$L__BB1_7:
	bar.sync 	0;
	setp.gt.u32 	%p5, %r21, 3;
	mov.u32 	%r21, %r6;
	@%p5 bra 	$L__BB1_5;
$L__BB1_8:
	setp.ge.s32 	%p6, %r2, %r9;
	ld.shared.f32 	%f3, [sdata];
	bar.sync 	0;
	mov.f32 	%f29, 0f00000000;
	@%p6 bra 	$L__BB1_10;
	sub.f32 	%f12, %f28, %f3;
	fma.rn.f32 	%f13, %f12, 0f3BBB989D, 0f3F000000;
	cvt.sat.f32.f32 	%f14, %f13;
	mov.f32 	%f15, 0f4B400001;
	mov.f32 	%f16, 0f437C0000;
	fma.rm.f32 	%f17, %f14, %f16, %f15;
	add.f32 	%f18, %f17, 0fCB40007F;
	neg.f32 	%f19, %f18;
	fma.rn.f32 	%f20, %f12, 0f3FB8AA3B, %f19;
	fma.rn.f32 	%f21, %f12, 0f32A57060, %f20;
	mov.b32 	%r16, %f17;
	shl.b32 	%r17, %r16, 23;
	mov.b32 	%f22, %r17;
	ex2.approx.ftz.f32 	%f23, %f21;
	mul.f32 	%f29, %f23, %f22;
$L__BB1_10:
	setp.lt.u32 	%p7, %r22, 2;
	st.shared.f32 	[%r3], %f29;
	bar.sync 	0;
	@%p7 bra 	$L__BB1_14;
$L__BB1_11:
	shr.u32 	%r8, %r22, 1;
	setp.ge.u32 	%p8, %r2, %r8;
	@%p8 bra 	$L__BB1_13;
	shl.b32 	%r18, %r8, 2;
	add.s32 	%r19, %r3, %r18;
	ld.shared.f32 	%f24, [%r19];
	ld.shared.f32 	%f25, [%r3];
	add.f32 	%f26, %f24, %f25;
	st.shared.f32 	[%r3], %f26;
$L__BB1_13:
	bar.sync 	0;
	setp.gt.u32 	%p9, %r22, 3;
	mov.u32 	%r22, %r8;
	@%p9 bra 	$L__BB1_11;
$L__BB1_14:
	setp.ge.s32 	%p10, %r2, %r9;
	ld.shared.f32 	%f6, [sdata];
	bar.sync 	0;
	@%p10 bra 	$L__BB1_16;
	div.rn.f32 	%f27, %f29, %f6;
	mad.lo.s32 	%r20, %r9, %r1, %r2;
	cvta.to.global.u64 	%rd6, %rd2;
	mul.wide.u32 	%rd7, %r20, 4;
	add.s64 	%rd8, %rd6, %rd7;
	st.global.f32 	[%rd8], %f27;
$L__BB1_16:
	ret;

}


// ===== COMPILED SASS (sm_100) =====

	.target	sm_100

	.elftype	@"ET_EXEC"


//--------------------- .note.nv.tkinfo           --------------------------
	.section	.note.nv.tkinfo,"",@"SHT_NOTE"
	.sectionflags	@"SHF_NOTE_NV_TKINFO"
	.tkinfo
        /*0018*/ 	.word	0x00000002
        /*0030*/ 	.string	""
        /*0030*/ 	.string	"ptxas"
        /*0030*/ 	.string	"Cuda compilation tools, release 13.0, V13.0.88"
        /*0030*/ 	.string	"Build cuda_13.0.r13.0/compiler.36424714_0"
        /*0030*/ 	.string	"-arch sm_100 -m 64 "



//--------------------- .note.nv.cuinfo           --------------------------
	.section	.note.nv.cuinfo,"",@"SHT_NOTE"
	.sectionflags	@"SHF_NOTE_NV_CUINFO"
        /*0018*/ 	.short	0x0002
        /*001a*/ 	.short	0x0064
        /*001c*/ 	.short	0x0082
	.zero		2


//--------------------- .nv.info                  --------------------------
	.section	.nv.info,"",@"SHT_CUDA_INFO"
	.align	4


	//----- nvinfo : EIATTR_REGCOUNT
	.align		4
        /*0000*/ 	.byte	0x04, 0x2f
        /*0002*/ 	.short	(.L_1 - .L_0)
	.align		4
.L_0:
        /*0004*/ 	.word	index@(_Z19linear_layer_kernelPKfS0_S0_Pfiii)
        /*0008*/ 	.word	0x00000020


	//----- nvinfo : EIATTR_FRAME_SIZE
	.align		4
.L_1:
        /*000c*/ 	.byte	0x04, 0x11
        /*000e*/ 	.short	(.L_3 - .L_2)
	.align		4
.L_2:
        /*0010*/ 	.word	index@(_Z19linear_layer_kernelPKfS0_S0_Pfiii)
        /*0014*/ 	.word	0x00000000


	//----- nvinfo : EIATTR_REGCOUNT
	.align		4
.L_3:
        /*0018*/ 	.byte	0x04, 0x2f
        /*001a*/ 	.short	(.L_5 - .L_4)
	.align		4
.L_4:
        /*001c*/ 	.word	index@(_Z14softmax_kernelPfS_ii)
        /*0020*/ 	.word	0x0000000f


	//----- nvinfo : EIATTR_FRAME_SIZE
	.align		4
.L_5:
        /*0024*/ 	.byte	0x04, 0x11
        /*0026*/ 	.short	(.L_7 - .L_6)
	.align		4
.L_6:
        /*0028*/ 	.word	index@($__internal_0_$__cuda_sm3x_div_rn_noftz_f32_slowpath)
        /*002c*/ 	.word	0x00000000


	//----- nvinfo : EIATTR_FRAME_SIZE
	.align		4
.L_7:
        /*0030*/ 	.byte	0x04, 0x11
        /*0032*/ 	.short	(.L_9 - .L_8)
	.align		4
.L_8:
        /*0034*/ 	.word	index@(_Z14softmax_kernelPfS_ii)
        /*0038*/ 	.word	0x00000000


	//----- nvinfo : EIATTR_MIN_STACK_SIZE
	.align		4
.L_9:
        /*003c*/ 	.byte	0x04, 0x12
        /*003e*/ 	.short	(.L_11 - .L_10)
	.align		4
.L_10:
        /*0040*/ 	.word	index@(_Z14softmax_kernelPfS_ii)
        /*0044*/ 	.word	0x00000000


	//----- nvinfo : EIATTR_MIN_STACK_SIZE
	.align		4
.L_11:
        /*0048*/ 	.byte	0x04, 0x12
        /*004a*/ 	.short	(.L_13 - .L_12)
	.align		4
.L_12:
        /*004c*/ 	.word	index@(_Z19linear_layer_kernelPKfS0_S0_Pfiii)
        /*0050*/ 	.word	0x00000000
.L_13:


//--------------------- .nv.compat                --------------------------
	.section	.nv.compat,"",@"SHT_CUDA_COMPAT_INFO"
	.align	4
        /*0000*/ 	.byte	0x02, 0x09, 0x00, 0x00, 0x02, 0x02, 0x01, 0x00, 0x02, 0x05, 0x05, 0x00, 0x03, 0x07, 0x01, 0x01
        /*0010*/ 	.byte	0x02, 0x03, 0x00, 0x00, 0x02, 0x06, 0x01, 0x00, 0x04, 0x0b, 0x08, 0x00, 0x01, 0x00, 0x00, 0x00
        /*0020*/ 	.byte	0x00, 0x00, 0x00, 0x00


//--------------------- .nv.info._Z14softmax_kernelPfS_ii --------------------------
	.section	.nv.info._Z14softmax_kernelPfS_ii,"",@"SHT_CUDA_INFO"
	.sectionflags	@""
	.align	4


	//----- nvinfo : EIATTR_CUDA_API_VERSION
	.align		4
        /*0000*/ 	.byte	0x04, 0x37
        /*0002*/ 	.short	(.L_15 - .L_14)
.L_14:
        /*0004*/ 	.word	0x00000082


	//----- nvinfo : EIATTR_KPARAM_INFO
	.align		4
.L_15:
        /*0008*/ 	.byte	0x04, 0x17
        /*000a*/ 	.short	(.L_17 - .L_16)
.L_16:
        /*000c*/ 	.word	0x00000000
        /*0010*/ 	.short	0x0003
        /*0012*/ 	.short	0x0014
        /*0014*/ 	.byte	0x00, 0xf0, 0x11, 0x00


	//----- nvinfo : EIATTR_KPARAM_INFO
	.align		4
.L_17:
        /*0018*/ 	.byte	0x04, 0x17
        /*001a*/ 	.short	(.L_19 - .L_18)
.L_18:
        /*001c*/ 	.word	0x00000000
        /*0020*/ 	.short	0x0002
        /*0022*/ 	.short	0x0010
        /*0024*/ 	.byte	0x00, 0xf0, 0x11, 0x00


	//----- nvinfo : EIATTR_KPARAM_INFO
	.align		4
.L_19:
        /*0028*/ 	.byte	0x04, 0x17
        /*002a*/ 	.short	(.L_21 - .L_20)
.L_20:
        /*002c*/ 	.word	0x00000000
        /*0030*/ 	.short	0x0001
        /*0032*/ 	.short	0x0008
        /*0034*/ 	.byte	0x00, 0xf5, 0x21, 0x00


	//----- nvinfo : EIATTR_KPARAM_INFO
	.align		4
.L_21:
        /*0038*/ 	.byte	0x04, 0x17
        /*003a*/ 	.short	(.L_23 - .L_22)
.L_22:
        /*003c*/ 	.word	0x00000000
        /*0040*/ 	.short	0x0000
        /*0042*/ 	.short	0x0000
        /*0044*/ 	.byte	0x00, 0xf5, 0x21, 0x00


	//----- nvinfo : EIATTR_SPARSE_MMA_MASK
	.align		4
.L_23:
        /*0048*/ 	.byte	0x03, 0x50
        /*004a*/ 	.short	0x0000


	//----- nvinfo : EIATTR_MAXREG_COUNT
	.align		4
        /*004c*/ 	.byte	0x03, 0x1b
        /*004e*/ 	.short	0x00ff


	//----- nvinfo : EIATTR_NUM_BARRIERS
	.align		4
        /*0050*/ 	.byte	0x02, 0x4c
        /*0052*/ 	.byte	0x01
	.zero		1


	//----- nvinfo : EIATTR_MERCURY_ISA_VERSION
	.align		4
        /*0054*/ 	.byte	0x03, 0x5f
        /*0056*/ 	.short	0x0101


	//----- nvinfo : EIATTR_VRC_CTA_INIT_COUNT
	.align		4
        /*0058*/ 	.byte	0x02, 0x4a
	.zero		1
	.zero		1


	//----- nvinfo : EIATTR_EXIT_INSTR_OFFSETS
	.align		4
        /*005c*/ 	.byte	0x04, 0x1c
        /*005e*/ 	.short	(.L_25 - .L_24)


	//   ....[0]....
.L_24:
        /*0060*/ 	.word	0x00000040


	//   ....[1]....
        /*0064*/ 	.word	0x00000500


	//   ....[2]....
        /*0068*/ 	.word	0x00000640


	//----- nvinfo : EIATTR_CRS_STACK_SIZE
	.align		4
.L_25:
        /*006c*/ 	.byte	0x04, 0x1e
        /*006e*/ 	.short	(.L_27 - .L_26)
.L_26:
        /*0070*/ 	.word	0x00000000


	//----- nvinfo : EIATTR_CBANK_PARAM_SIZE
	.align		4
.L_27:
        /*0074*/ 	.byte	0x03, 0x19
        /*0076*/ 	.short	0x0018


	//----- nvinfo : EIATTR_PARAM_CBANK
	.align		4
        /*0078*/ 	.byte	0x04, 0x0a
        /*007a*/ 	.short	(.L_29 - .L_28)
	.align		4
.L_28:
        /*007c*/ 	.word	index@(.nv.constant0._Z14softmax_kernelPfS_ii)
        /*0080*/ 	.short	0x0380
        /*0082*/ 	.short	0x0018


	//----- nvinfo : EIATTR_SW_WAR
	.align		4
.L_29:
        /*0084*/ 	.byte	0x04, 0x36
        /*0086*/ 	.short	(.L_31 - .L_30)
.L_30:
        /*0088*/ 	.word	0x00000008
.L_31:


//--------------------- .nv.info._Z19linear_layer_kernelPKfS0_S0_Pfiii --------------------------
	.section	.nv.info._Z19linear_layer_kernelPKfS0_S0_Pfiii,"",@"SHT_CUDA_INFO"
	.sectionflags	@""
	.align	4


	//----- nvinfo : EIATTR_CUDA_API_VERSION
	.align		4
        /*0000*/ 	.byte	0x04, 0x37
        /*0002*/ 	.short	(.L_33 - .L_32)
.L_32:
        /*0004*/ 	.word	0x00000082


	//----- nvinfo : EIATTR_KPARAM_INFO
	.align		4
.L_33:
        /*0008*/ 	.byte	0x04, 0x17
        /*000a*/ 	.short	(.L_35 - .L_34)
.L_34:
        /*000c*/ 	.word	0x00000000
        /*0010*/ 	.short	0x0006
        /*0012*/ 	.short	0x0028
        /*0014*/ 	.byte	0x00, 0xf0, 0x11, 0x00


	//----- nvinfo : EIATTR_KPARAM_INFO
	.align		4
.L_35:
        /*0018*/ 	.byte	0x04, 0x17
        /*001a*/ 	.short	(.L_37 - .L_36)
.L_36:
        /*001c*/ 	.word	0x00000000
        /*0020*/ 	.short	0x0005
        /*0022*/ 	.short	0x0024
        /*0024*/ 	.byte	0x00, 0xf0, 0x11, 0x00


	//----- nvinfo : EIATTR_KPARAM_INFO
	.align		4
.L_37:
        /*0028*/ 	.byte	0x04, 0x17
        /*002a*/ 	.short	(.L_39 - .L_38)
.L_38:
        /*002c*/ 	.word	0x00000000
        /*0030*/ 	.short	0x0004
        /*0032*/ 	.short	0x0020
        /*0034*/ 	.byte	0x00, 0xf0, 0x11, 0x00


	//----- nvinfo : EIATTR_KPARAM_INFO
	.align		4
.L_39:
        /*0038*/ 	.byte	0x04, 0x17
        /*003a*/ 	.short	(.L_41 - .L_40)
.L_40:
        /*003c*/ 	.word	0x00000000
        /*0040*/ 	.short	0x0003
        /*0042*/ 	.short	0x0018
        /*0044*/ 	.byte	0x00, 0xf5, 0x21, 0x00


	//----- nvinfo : EIATTR_KPARAM_INFO
	.align		4
.L_41:
        /*0048*/ 	.byte	0x04, 0x17
        /*004a*/ 	.short	(.L_43 - .L_42)
.L_42:
        /*004c*/ 	.word	0x00000000
        /*0050*/ 	.short	0x0002
        /*0052*/ 	.short	0x0010
        /*0054*/ 	.byte	0x00, 0xf5, 0x21, 0x00


	//----- nvinfo : EIATTR_KPARAM_INFO
	.align		4
.L_43:
        /*0058*/ 	.byte	0x04, 0x17
        /*005a*/ 	.short	(.L_45 - .L_44)
.L_44:
        /*005c*/ 	.word	0x00000000
        /*0060*/ 	.short	0x0001
        /*0062*/ 	.short	0x0008
        /*0064*/ 	.byte	0x00, 0xf5, 0x21, 0x00


	//----- nvinfo : EIATTR_KPARAM_INFO
	.align		4
.L_45:
        /*0068*/ 	.byte	0x04, 0x17
        /*006a*/ 	.short	(.L_47 - .L_46)
.L_46:
        /*006c*/ 	.word	0x00000000
        /*0070*/ 	.short	0x0000
        /*0072*/ 	.short	0x0000
        /*0074*/ 	.byte	0x00, 0xf5, 0x21, 0x00


	//----- nvinfo : EIATTR_SPARSE_MMA_MASK
	.align		4
.L_47:
        /*0078*/ 	.byte	0x03, 0x50
        /*007a*/ 	.short	0x0000


	//----- nvinfo : EIATTR_MAXREG_COUNT
	.align		4
        /*007c*/ 	.byte	0x03, 0x1b
        /*007e*/ 	.short	0x00ff


	//----- nvinfo : EIATTR_MERCURY_ISA_VERSION
	.align		4
        /*0080*/ 	.byte	0x03, 0x5f
        /*0082*/ 	.short	0x0101


	//----- nvinfo : EIATTR_VRC_CTA_INIT_COUNT
	.align		4
        /*0084*/ 	.byte	0x02, 0x4a
	.zero		1
	.zero		1


	//----- nvinfo : EIATTR_EXIT_INSTR_OFFSETS
	.align		4
        /*0088*/ 	.byte	0x04, 0x1c
        /*008a*/ 	.short	(.L_49 - .L_48)


	//   ....[0]....
.L_48:
        /*008c*/ 	.word	0x000000c0


	//   ....[1]....
        /*0090*/ 	.word	0x00000960


	//----- nvinfo : EIATTR_CBANK_PARAM_SIZE
	.align		4
.L_49:
        /*0094*/ 	.byte	0x03, 0x19
        /*0096*/ 	.short	0x002c


	//----- nvinfo : EIATTR_PARAM_CBANK
	.align		4
        /*0098*/ 	.byte	0x04, 0x0a
        /*009a*/ 	.short	(.L_51 - .L_50)
	.align		4
.L_50:
        /*009c*/ 	.word	index@(.nv.constant0._Z19linear_layer_kernelPKfS0_S0_Pfiii)
        /*00a0*/ 	.short	0x0380
        /*00a2*/ 	.short	0x002c


	//----- nvinfo : EIATTR_SW_WAR
	.align		4
.L_51:
        /*00a4*/ 	.byte	0x04, 0x36
        /*00a6*/ 	.short	(.L_53 - .L_52)
.L_52:
        /*00a8*/ 	.word	0x00000008
.L_53:


//--------------------- .nv.callgraph             --------------------------
	.section	.nv.callgraph,"",@"SHT_CUDA_CALLGRAPH"
	.align	4
	.sectionentsize	8
	.align		4
        /*0000*/ 	.word	0x00000000
	.align		4
        /*0004*/ 	.word	0xffffffff
	.align		4
        /*0008*/ 	.word	0x00000000
	.align		4
        /*000c*/ 	.word	0xfffffffe
	.align		4
        /*0010*/ 	.word	0x00000000
	.align		4
        /*0014*/ 	.word	0xfffffffd
	.align		4
        /*0018*/ 	.word	0x00000000
	.align		4
        /*001c*/ 	.word	0xfffffffc


//--------------------- .text._Z14softmax_kernelPfS_ii --------------------------
	.section	.text._Z14softmax_kernelPfS_ii,"ax",@progbits
	.align	128
        .global         _Z14softmax_kernelPfS_ii
        .type           _Z14softmax_kernelPfS_ii,@function
        .size           _Z14softmax_kernelPfS_ii,(.L_x_26 - _Z14softmax_kernelPfS_ii)
        .other          _Z14softmax_kernelPfS_ii,@"STO_CUDA_ENTRY STV_DEFAULT"
_Z14softmax_kernelPfS_ii:
.text._Z14softmax_kernelPfS_ii:
[----:B------:R-:W-:Y:S08]  /*0000*/  LDC R1, c[0x0][0x37c] ;  /* 0x0000df00ff017b82 */ /* 0x000ff00000000800 */
[----:B------:R-:W0:Y:S08]  /*0010*/  S2UR UR6, SR_CTAID.X ;  /* 0x00000000000679c3 */ /* 0x000e300000002500 */
[----:B------:R-:W0:Y:S02]  /*0020*/  LDC R0, c[0x0][0x390] ;  /* 0x0000e400ff007b82 */ /* 0x000e240000000800 */
[----:B0-----:R-:W-:-:S13]  /*0030*/  ISETP.LE.AND P0, PT, R0, UR6, PT ;  /* 0x0000000600007c0c */ /* 0x001fda000bf03270 */
[----:B------:R-:W-:Y:S05]  /*0040*/  @P0 EXIT ;  /* 0x000000000000094d */ /* 0x000fea0003800000 */
[----:B------:R-:W0:Y:S01]  /*0050*/  S2R R2, SR_TID.X ;  /* 0x0000000000027919 */ /* 0x000e220000002100 */
[----:B------:R-:W0:Y:S01]  /*0060*/  LDC R3, c[0x0][0x394] ;  /* 0x0000e500ff037b82 */ /* 0x000e220000000800 */
[----:B------:R-:W1:Y:S01]  /*0070*/  LDCU.64 UR8, c[0x0][0x358] ;  /* 0x00006b00ff0877ac */ /* 0x000e620008000a00 */
[----:B------:R-:W-:Y:S01]  /*0080*/  IMAD.MOV.U32 R0, RZ, RZ, -0xeb60d36 ;  /* 0xf149f2caff007424 */ /* 0x000fe200078e00ff */
[----:B0-----:R-:W-:-:S13]  /*0090*/  ISETP.GE.AND P0, PT, R2, R3, PT ;  /* 0x000000030200720c */ /* 0x001fda0003f06270 */
[----:B------:R-:W0:Y:S01]  /*00a0*/  @!P0 LDC.64 R4, c[0x0][0x380] ;  /* 0x0000e000ff048b82 */ /* 0x000e220000000a00 */
[----:B------:R-:W-:-:S04]  /*00b0*/  @!P0 IMAD R3, R3, UR6, R2 ;  /* 0x0000000603038c24 */ /* 0x000fc8000f8e0202 */
[----:B0-----:R-:W-:-:S05]  /*00c0*/  @!P0 IMAD.WIDE.U32 R4, R3, 0x4, R4 ;  /* 0x0000000403048825 */ /* 0x001fca00078e0004 */
[----:B-1----:R-:W2:Y:S01]  /*00d0*/  @!P0 LDG.E.CONSTANT R0, desc[UR8][R4.64] ;  /* 0x0000000804008981 */ /* 0x002ea2000c1e9900 */
[----:B------:R-:W0:Y:S01]  /*00e0*/  S2UR UR5, SR_CgaCtaId ;  /* 0x00000000000579c3 */ /* 0x000e220000008800 */
[----:B------:R-:W-:Y:S01]  /*00f0*/  UMOV UR4, 0x400 ;  /* 0x0000040000047882 */ /* 0x000fe20000000000 */
[----:B------:R-:W1:Y:S02]  /*0100*/  LDCU UR7, c[0x0][0x360] ;  /* 0x00006c00ff0777ac */ /* 0x000e640008000800 */
[----:B-1----:R-:W-:Y:S02]  /*0110*/  UISETP.GE.U32.AND UP0, UPT, UR7, 0x2, UPT ;  /* 0x000000020700788c */ /* 0x002fe4000bf06070 */
[----:B------:R-:W-:Y:S01]  /*0120*/  IMAD.U32 R6, RZ, RZ, UR7 ;  /* 0x00000007ff067e24 */ /* 0x000fe2000f8e00ff */
[----:B0-----:R-:W-:-:S06]  /*0130*/  ULEA UR4, UR5, UR4, 0x18 ;  /* 0x0000000405047291 */ /* 0x001fcc000f8ec0ff */
[----:B------:R-:W-:-:S05]  /*0140*/  LEA R3, R2, UR4, 0x2 ;  /* 0x0000000402037c11 */ /* 0x000fca000f8e10ff */
[----:B--2---:R0:W-:Y:S01]  /*0150*/  STS [R3], R0 ;  /* 0x0000000003007388 */ /* 0x0041e20000000800 */
[----:B------:R-:W-:Y:S06]  /*0160*/  BAR.SYNC.DEFER_BLOCKING 0x0 ;  /* 0x0000000000007b1d */ /* 0x000fec0000010000 */
[----:B------:R-:W-:Y:S05]  /*0170*/  BRA.U !UP0, `(.L_x_0) ;  /* 0x0000000108307547 */ /* 0x000fea000b800000 */
[----:B------:R-:W-:-:S07]  /*0180*/  IMAD.MOV.U32 R4, RZ, RZ, R6 ;  /* 0x000000ffff047224 */ /* 0x000fce00078e0006 */
.L_x_1:
[----:B------:R-:W-:-:S04]  /*0190*/  SHF.R.U32.HI R9, RZ, 0x1, R4 ;  /* 0x00000001ff097819 */ /* 0x000fc80000011604 */
[----:B------:R-:W-:-:S13]  /*01a0*/  ISETP.GE.U32.AND P0, PT, R2, R9, PT ;  /* 0x000000090200720c */ /* 0x000fda0003f06070 */
[----:B------:R-:W-:Y:S01]  /*01b0*/  @!P0 IMAD R7, R9, 0x4, R3 ;  /* 0x0000000409078824 */ /* 0x000fe200078e0203 */
[----:B------:R-:W-:Y:S04]  /*01c0*/  @!P0 LDS R5, [R3] ;  /* 0x0000000003058984 */ /* 0x000fe80000000800 */
[----:B------:R-:W1:Y:S02]  /*01d0*/  @!P0 LDS R8, [R7] ;  /* 0x0000000007088984 */ /* 0x000e640000000800 */
[----:B-1----:R-:W-:-:S05]  /*01e0*/  @!P0 FMNMX R8, R5, R8, !PT ;  /* 0x0000000805088209 */ /* 0x002fca0007800000 */
[----:B------:R1:W-:Y:S01]  /*01f0*/  @!P0 STS [R3], R8 ;  /* 0x0000000803008388 */ /* 0x0003e20000000800 */
[----:B------:R-:W-:Y:S01]  /*0200*/  BAR.SYNC.DEFER_BLOCKING 0x0 ;  /* 0x0000000000007b1d */ /* 0x000fe20000010000 */
[----:B------:R-:W-:Y:S01]  /*0210*/  ISETP.GT.U32.AND P0, PT, R4, 0x3, PT ;  /* 0x000000030400780c */ /* 0x000fe20003f04070 */
[----:B------:R-:W-:-:S12]  /*0220*/  IMAD.MOV.U32 R4, RZ, RZ, R9 ;  /* 0x000000ffff047224 */ /* 0x000fd800078e0009 */
[----:B-1----:R-:W-:Y:S05]  /*0230*/  @P0 BRA `(.L_x_1) ;  /* 0xfffffffc00d40947 */ /* 0x002fea000383ffff */
.L_x_0:
[----:B------:R-:W1:Y:S01]  /*0240*/  S2UR UR5, SR_CgaCtaId ;  /* 0x00000000000579c3 */ /* 0x000e620000008800 */
[----:B------:R-:W2:Y:S01]  /*0250*/  LDCU UR7, c[0x0][0x394] ;  /* 0x00007280ff0777ac */ /* 0x000ea20008000800 */
[----:B------:R-:W-:Y:S01]  /*0260*/  BSSY.RECONVERGENT B0, `(.L_x_2) ;  /* 0x0000014000007945 */ /* 0x000fe20003800200 */
[----:B------:R-:W-:Y:S01]  /*0270*/  ISETP.GE.U32.AND P0, PT, R6, 0x2, PT ;  /* 0x000000020600780c */ /* 0x000fe20003f06070 */
[----:B------:R-:W-:Y:S01]  /*0280*/  IMAD.MOV.U32 R4, RZ, RZ, RZ ;  /* 0x000000ffff047224 */ /* 0x000fe200078e00ff */
[----:B------:R-:W-:Y:S01]  /*0290*/  UMOV UR4, 0x400 ;  /* 0x0000040000047882 */ /* 0x000fe20000000000 */
[----:B--2---:R-:W-:Y:S01]  /*02a0*/  ISETP.GE.AND P1, PT, R2, UR7, PT ;  /* 0x0000000702007c0c */ /* 0x004fe2000bf26270 */
[----:B-1----:R-:W-:-:S09]  /*02b0*/  ULEA UR4, UR5, UR4, 0x18 ;  /* 0x0000000405047291 */ /* 0x002fd2000f8ec0ff */
[----:B------:R-:W1:Y:S01]  /*02c0*/  LDS R5, [UR4] ;  /* 0x00000004ff057984 */ /* 0x000e620008000800 */
[----:B------:R-:W-:Y:S06]  /*02d0*/  BAR.SYNC.DEFER_BLOCKING 0x0 ;  /* 0x0000000000007b1d */ /* 0x000fec0000010000 */
[----:B------:R-:W-:Y:S05]  /*02e0*/  @P1 BRA `(.L_x_3) ;  /* 0x00000000002c1947 */ /* 0x000fea0003800000 */
[----:B------:R-:W-:Y:S02]  /*02f0*/  IMAD.MOV.U32 R4, RZ, RZ, 0x3bbb989d ;  /* 0x3bbb989dff047424 */ /* 0x000fe400078e00ff */
[----:B-1----:R-:W-:Y:S01]  /*0300*/  FADD R5, -R5, R0 ;  /* 0x0000000005057221 */ /* 0x002fe20000000100 */
[----:B------:R-:W-:-:S03]  /*0310*/  IMAD.MOV.U32 R7, RZ, RZ, 0x437c0000 ;  /* 0x437c0000ff077424 */ /* 0x000fc600078e00ff */
[----:B0-----:R-:W-:-:S04]  /*0320*/  FFMA.SAT R0, R5, R4, 0.5 ;  /* 0x3f00000005007423 */ /* 0x001fc80000002004 */
[----:B------:R-:W-:-:S04]  /*0330*/  FFMA.RM R0, R0, R7, 12582913 ;  /* 0x4b40000100007423 */ /* 0x000fc80000004007 */
[C---:B------:R-:W-:Y:S01]  /*0340*/  FADD R4, R0.reuse, -12583039 ;  /* 0xcb40007f00047421 */ /* 0x040fe20000000000 */
[----:B------:R-:W-:-:S03]  /*0350*/  IMAD.SHL.U32 R0, R0, 0x800000, RZ ;  /* 0x0080000000007824 */ /* 0x000fc600078e00ff */
[----:B------:R-:W-:-:S04]  /*0360*/  FFMA R4, R5, 1.4426950216293334961, -R4 ;  /* 0x3fb8aa3b05047823 */ /* 0x000fc80000000804 */
[----:B------:R-:W-:-:S06]  /*0370*/  FFMA R5, R5, 1.925963033500011079e-08, R4 ;  /* 0x32a5706005057823 */ /* 0x000fcc0000000004 */
[----:B------:R-:W0:Y:S02]  /*0380*/  MUFU.EX2 R5, R5 ;  /* 0x0000000500057308 */ /* 0x000e240000000800 */
[----:B0-----:R-:W-:-:S07]  /*0390*/  FMUL R4, R0, R5 ;  /* 0x0000000500047220 */ /* 0x001fce0000400000 */
.L_x_3:
[----:B------:R-:W-:Y:S05]  /*03a0*/  BSYNC.RECONVERGENT B0 ;  /* 0x0000000000007941 */ /* 0x000fea0003800200 */
.L_x_2:
[----:B------:R2:W-:Y:S01]  /*03b0*/  STS [R3], R4 ;  /* 0x0000000403007388 */ /* 0x0005e20000000800 */
[----:B------:R-:W-:Y:S06]  /*03c0*/  BAR.SYNC.DEFER_BLOCKING 0x0 ;  /* 0x0000000000007b1d */ /* 0x000fec0000010000 */
[----:B------:R-:W-:Y:S05]  /*03d0*/  @!P0 BRA `(.L_x_4) ;  /* 0x00000000002c8947 */ /* 0x000fea0003800000 */
.L_x_5:
[----:B------:R-:W-:-:S04]  /*03e0*/  SHF.R.U32.HI R7, RZ, 0x1, R6 ;  /* 0x00000001ff077819 */ /* 0x000fc80000011606 */
[----:B------:R-:W-:-:S13]  /*03f0*/  ISETP.GE.U32.AND P0, PT, R2, R7, PT ;  /* 0x000000070200720c */ /* 0x000fda0003f06070 */
[----:B0-----:R-:W-:Y:S01]  /*0400*/  @!P0 IMAD R0, R7, 0x4, R3 ;  /* 0x0000000407008824 */ /* 0x001fe200078e0203 */
[----:B-1----:R-:W-:Y:S05]  /*0410*/  @!P0 LDS R5, [R3] ;  /* 0x0000000003058984 */ /* 0x002fea0000000800 */
[----:B------:R-:W0:Y:S02]  /*0420*/  @!P0 LDS R0, [R0] ;  /* 0x0000000000008984 */ /* 0x000e240000000800 */
[----:B0-----:R-:W-:-:S05]  /*0430*/  @!P0 FADD R8, R0, R5 ;  /* 0x0000000500088221 */ /* 0x001fca0000000000 */
[----:B------:R3:W-:Y:S01]  /*0440*/  @!P0 STS [R3], R8 ;  /* 0x0000000803008388 */ /* 0x0007e20000000800 */
[----:B------:R-:W-:Y:S01]  /*0450*/  BAR.SYNC.DEFER_BLOCKING 0x0 ;  /* 0x0000000000007b1d */ /* 0x000fe20000010000 */
[----:B------:R-:W-:Y:S01]  /*0460*/  ISETP.GT.U32.AND P0, PT, R6, 0x3, PT ;  /* 0x000000030600780c */ /* 0x000fe20003f04070 */
[----:B------:R-:W-:-:S12]  /*0470*/  IMAD.MOV.U32 R6, RZ, RZ, R7 ;  /* 0x000000ffff067224 */ /* 0x000fd800078e0007 */
[----:B---3--:R-:W-:Y:S05]  /*0480*/  @P0 BRA `(.L_x_5) ;  /* 0xfffffffc00d40947 */ /* 0x008fea000383ffff */
.L_x_4:
[----:B------:R-:W3:Y:S01]  /*0490*/  S2UR UR5, SR_CgaCtaId ;  /* 0x00000000000579c3 */ /* 0x000ee20000008800 */
[----:B------:R-:W-:Y:S02]  /*04a0*/  UMOV UR4, 0x400 ;  /* 0x0000040000047882 */ /* 0x000fe40000000000 */
[----:B---3--:R-:W-:-:S09]  /*04b0*/  ULEA UR4, UR5, UR4, 0x18 ;  /* 0x0000000405047291 */ /* 0x008fd2000f8ec0ff */
[----:B-1----:R-:W1:Y:S02]  /*04c0*/  LDS R5, [UR4] ;  /* 0x00000004ff057984 */ /* 0x002e640008000800 */
[----:B------:R-:W3:Y:S01]  /*04d0*/  LDCU UR4, c[0x0][0x394] ;  /* 0x00007280ff0477ac */ /* 0x000ee20008000800 */
[----:B------:R-:W-:Y:S01]  /*04e0*/  BAR.SYNC.DEFER_BLOCKING 0x0 ;  /* 0x0000000000007b1d */ /* 0x000fe20000010000 */
[----:B---3--:R-:W-:-:S13]  /*04f0*/  ISETP.GE.AND P0, PT, R2, UR4, PT ;  /* 0x0000000402007c0c */ /* 0x008fda000bf06270 */
[----:B------:R-:W-:Y:S05]  /*0500*/  @P0 EXIT ;  /* 0x000000000000094d */ /* 0x000fea0003800000 */
[----:B01----:R-:W2:Y:S01]  /*0510*/  MUFU.RCP R0, R5 ;  /* 0x0000000500007308 */ /* 0x003ea20000001000 */
[----:B------:R-:W-:Y:S07]  /*0520*/  BSSY.RECONVERGENT B0, `(.L_x_6) ;  /* 0x000000c000007945 */ /* 0x000fee0003800200 */
[----:B------:R-:W0:Y:S01]  /*0530*/  FCHK P0, R4, R5 ;  /* 0x0000000504007302 */ /* 0x000e220000000000 */
[----:B--2---:R-:W-:-:S04]  /*0540*/  FFMA R3, -R5, R0, 1 ;  /* 0x3f80000005037423 */ /* 0x004fc80000000100 */
[----:B------:R-:W-:-:S04]  /*0550*/  FFMA R0, R0, R3, R0 ;  /* 0x0000000300007223 */ /* 0x000fc80000000000 */
[----:B------:R-:W-:-:S04]  /*0560*/  FFMA R3, R0, R4, RZ ;  /* 0x0000000400037223 */ /* 0x000fc800000000ff */
[----:B------:R-:W-:-:S04]  /*0570*/  FFMA R6, -R5, R3, R4 ;  /* 0x0000000305067223 */ /* 0x000fc80000000104 */
[----:B------:R-:W-:Y:S01]  /*0580*/  FFMA R7, R0, R6, R3 ;  /* 0x0000000600077223 */ /* 0x000fe20000000003 */
[----:B0-----:R-:W-:Y:S06]  /*0590*/  @!P0 BRA `(.L_x_7) ;  /* 0x0000000000108947 */ /* 0x001fec0003800000 */
[----:B------:R-:W-:Y:S01]  /*05a0*/  IMAD.MOV.U32 R3, RZ, RZ, R4 ;  /* 0x000000ffff037224 */ /* 0x000fe200078e0004 */
[----:B------:R-:W-:-:S07]  /*05b0*/  MOV R4, 0x5d0 ;  /* 0x000005d000047802 */ /* 0x000fce0000000f00 */
[----:B------:R-:W-:Y:S05]  /*05c0*/  CALL.REL.NOINC `($__internal_0_$__cuda_sm3x_div_rn_noftz_f32_slowpath) ;  /* 0x0000000000207944 */ /* 0x000fea0003c00000 */
[----:B------:R-:W-:-:S07]  /*05d0*/  IMAD.MOV.U32 R7, RZ, RZ, R0 ;  /* 0x000000ffff077224 */ /* 0x000fce00078e0000 */
.L_x_7:
[----:B------:R-:W-:Y:S05]  /*05e0*/  BSYNC.RECONVERGENT B0 ;  /* 0x0000000000007941 */ /* 0x000fea0003800200 */
.L_x_6:
[----:B------:R-:W0:Y:S08]  /*05f0*/  LDC R3, c[0x0][0x394] ;  /* 0x0000e500ff037b82 */ /* 0x000e300000000800 */
[----:B------:R-:W1:Y:S01]  /*0600*/  LDC.64 R4, c[0x0][0x388] ;  /* 0x0000e200ff047b82 */ /* 0x000e620000000a00 */
[----:B0-----:R-:W-:-:S04]  /*0610*/  IMAD R3, R3, UR6, R2 ;  /* 0x0000000603037c24 */ /* 0x001fc8000f8e0202 */
[----:B-1----:R-:W-:-:S05]  /*0620*/  IMAD.WIDE.U32 R2, R3, 0x4, R4 ;  /* 0x0000000403027825 */ /* 0x002fca00078e0004 */
[----:B------:R-:W-:Y:S01]  /*0630*/  STG.E desc[UR8][R2.64], R7 ;  /* 0x0000000702007986 */ /* 0x000fe2000c101908 */
[----:B------:R-:W-:Y:S05]  /*0640*/  EXIT ;  /* 0x000000000000794d */ /* 0x000fea0003800000 */
        .weak           $__internal_0_$__cuda_sm3x_div_rn_noftz_f32_slowpath
        .type           $__internal_0_$__cuda_sm3x_div_rn_noftz_f32_slowpath,@function
        .size           $__internal_0_$__cuda_sm3x_div_rn_noftz_f32_slowpath,(.L_x_26 - $__internal_0_$__cuda_sm3x_div_rn_noftz_f32_slowpath)
$__internal_0_$__cuda_sm3x_div_rn_noftz_f32_slowpath:
[----:B------:R-:W-:Y:S01]  /*0650*/  SHF.R.U32.HI R6, RZ, 0x17, R5 ;  /* 0x00000017ff067819 */ /* 0x000fe20000011605 */
[----:B------:R-:W-:Y:S01]  /*0660*/  BSSY.RECONVERGENT B1, `(.L_x_8) ;  /* 0x0000063000017945 */ /* 0x000fe20003800200 */
[----:B------:R-:W-:Y:S02]  /*0670*/  SHF.R.U32.HI R0, RZ, 0x17, R3 ;  /* 0x00000017ff007819 */ /* 0x000fe40000011603 */
[----:B------:R-:W-:Y:S02]  /*0680*/  LOP3.LUT R6, R6, 0xff, RZ, 0xc0, !PT ;  /* 0x000000ff06067812 */ /* 0x000fe400078ec0ff */
[----:B------:R-:W-:-:S03]  /*0690*/  LOP3.LUT R10, R0, 0xff, RZ, 0xc0, !PT ;  /* 0x000000ff000a7812 */ /* 0x000fc600078ec0ff */
[----:B------:R-:W-:Y:S02]  /*06a0*/  VIADD R8, R6, 0xffffffff ;  /* 0xffffffff06087836 */ /* 0x000fe40000000000 */
[----:B------:R-:W-:-:S03]  /*06b0*/  VIADD R9, R10, 0xffffffff ;  /* 0xffffffff0a097836 */ /* 0x000fc60000000000 */
[----:B------:R-:W-:-:S04]  /*06c0*/  ISETP.GT.U32.AND P0, PT, R8, 0xfd, PT ;  /* 0x000000fd0800780c */ /* 0x000fc80003f04070 */
[----:B------:R-:W-:-:S13]  /*06d0*/  ISETP.GT.U32.OR P0, PT, R9, 0xfd, P0 ;  /* 0x000000fd0900780c */ /* 0x000fda0000704470 */
[----:B------:R-:W-:Y:S01]  /*06e0*/  @!P0 IMAD.MOV.U32 R7, RZ, RZ, RZ ;  /* 0x000000ffff078224 */ /* 0x000fe200078e00ff */
[----:B------:R-:W-:Y:S06]  /*06f0*/  @!P0 BRA `(.L_x_9) ;  /* 0x0000000000608947 */ /* 0x000fec0003800000 */
[----:B------:R-:W-:Y:S01]  /*0700*/  FSETP.GTU.FTZ.AND P0, PT, |R3|, +INF , PT ;  /* 0x7f8000000300780b */ /* 0x000fe20003f1c200 */
[----:B------:R-:W-:Y:S01]  /*0710*/  IMAD.MOV.U32 R0, RZ, RZ, R5 ;  /* 0x000000ffff007224 */ /* 0x000fe200078e0005 */
[----:B------:R-:W-:-:S04]  /*0720*/  FSETP.GTU.FTZ.AND P1, PT, |R5|, +INF , PT ;  /* 0x7f8000000500780b */ /* 0x000fc80003f3c200 */
[----:B------:R-:W-:-:S13]  /*0730*/  PLOP3.LUT P0, PT, P0, P1, PT, 0xf8, 0x8f ;  /* 0x00000000008f781c */ /* 0x000fda0000703f70 */
[----:B------:R-:W-:Y:S05]  /*0740*/  @P0 BRA `(.L_x_10) ;  /* 0x00000004004c0947 */ /* 0x000fea0003800000 */
[----:B------:R-:W-:-:S13]  /*0750*/  LOP3.LUT P0, RZ, R5, 0x7fffffff, R3, 0xc8, !PT ;  /* 0x7fffffff05ff7812 */ /* 0x000fda000780c803 */
[----:B------:R-:W-:Y:S05]  /*0760*/  @!P0 BRA `(.L_x_11) ;  /* 0x00000004003c8947 */ /* 0x000fea0003800000 */
[C---:B------:R-:W-:Y:S02]  /*0770*/  FSETP.NEU.FTZ.AND P2, PT, |R3|.reuse, +INF , PT ;  /* 0x7f8000000300780b */ /* 0x040fe40003f5d200 */
[----:B------:R-:W-:Y:S02]  /*0780*/  FSETP.NEU.FTZ.AND P1, PT, |R0|, +INF , PT ;  /* 0x7f8000000000780b */ /* 0x000fe40003f3d200 */
[----:B------:R-:W-:-:S11]  /*0790*/  FSETP.NEU.FTZ.AND P0, PT, |R3|, +INF , PT ;  /* 0x7f8000000300780b */ /* 0x000fd60003f1d200 */
[----:B------:R-:W-:Y:S05]  /*07a0*/  @!P1 BRA !P2, `(.L_x_11) ;  /* 0x00000004002c9947 */ /* 0x000fea0005000000 */
[----:B------:R-:W-:-:S04]  /*07b0*/  LOP3.LUT P2, RZ, R3, 0x7fffffff, RZ, 0xc0, !PT ;  /* 0x7fffffff03ff7812 */ /* 0x000fc8000784c0ff */
[----:B------:R-:W-:-:S13]  /*07c0*/  PLOP3.LUT P1, PT, P1, P2, PT, 0x2f, 0xf2 ;  /* 0x0000000000f2781c */ /* 0x000fda0000f24577 */
[----:B------:R-:W-:Y:S05]  /*07d0*/  @P1 BRA `(.L_x_12) ;  /* 0x0000000400181947 */ /* 0x000fea0003800000 */
[----:B------:R-:W-:-:S04]  /*07e0*/  LOP3.LUT P1, RZ, R5, 0x7fffffff, RZ, 0xc0, !PT ;  /* 0x7fffffff05ff7812 */ /* 0x000fc8000782c0ff */
[----:B------:R-:W-:-:S13]  /*07f0*/  PLOP3.LUT P0, PT, P0, P1, PT, 0x2f, 0xf2 ;  /* 0x0000000000f2781c */ /* 0x000fda0000702577 */
[----:B------:R-:W-:Y:S05]  /*0800*/  @P0 BRA `(.L_x_13) ;  /* 0x0000000400000947 */ /* 0x000fea0003800000 */
[----:B------:R-:W-:Y:S02]  /*0810*/  ISETP.GE.AND P0, PT, R9, RZ, PT ;  /* 0x000000ff0900720c */ /* 0x000fe40003f06270 */
[----:B------:R-:W-:-:S11]  /*0820*/  ISETP.GE.AND P1, PT, R8, RZ, PT ;  /* 0x000000ff0800720c */ /* 0x000fd60003f26270 */
[----:B------:R-:W-:Y:S02]  /*0830*/  @P0 IMAD.MOV.U32 R7, RZ, RZ, RZ ;  /* 0x000000ffff070224 */ /* 0x000fe400078e00ff */
[----:B------:R-:W-:Y:S01]  /*0840*/  @!P0 FFMA R3, R3, 1.84467440737095516160e+19, RZ ;  /* 0x5f80000003038823 */ /* 0x000fe200000000ff */
[----:B------:R-:W-:Y:S02]  /*0850*/  @!P0 IMAD.MOV.U32 R7, RZ, RZ, -0x40 ;  /* 0xffffffc0ff078424 */ /* 0x000fe400078e00ff */
[----:B------:R-:W-:Y:S02]  /*0860*/  @!P1 FFMA R5, R0, 1.84467440737095516160e+19, RZ ;  /* 0x5f80000000059823 */ /* 0x000fe400000000ff */
[----:B------:R-:W-:-:S07]  /*0870*/  @!P1 VIADD R7, R7, 0x40 ;  /* 0x0000004007079836 */ /* 0x000fce0000000000 */
.L_x_9:
[----:B------:R-:W-:Y:S01]  /*0880*/  LEA R0, R6, 0xc0800000, 0x17 ;  /* 0xc080000006007811 */ /* 0x000fe200078eb8ff */
[----:B------:R-:W-:Y:S04]  /*0890*/  BSSY.RECONVERGENT B2, `(.L_x_14) ;  /* 0x0000036000027945 */ /* 0x000fe80003800200 */
[----:B------:R-:W-:Y:S02]  /*08a0*/  IMAD.IADD R8, R5, 0x1, -R0 ;  /* 0x0000000105087824 */ /* 0x000fe400078e0a00 */
[----:B------:R-:W-:Y:S02]  /*08b0*/  VIADD R5, R10, 0xffffff81 ;  /* 0xffffff810a057836 */ /* 0x000fe40000000000 */
[----:B------:R-:W0:Y:S01]  /*08c0*/  MUFU.RCP R9, R8 ;  /* 0x0000000800097308 */ /* 0x000e220000001000 */
[----:B------:R-:W-:Y:S01]  /*08d0*/  FADD.FTZ R11, -R8, -RZ ;  /* 0x800000ff080b7221 */ /* 0x000fe20000010100 */
[C---:B------:R-:W-:Y:S01]  /*08e0*/  IMAD R0, R5.reuse, -0x800000, R3 ;  /* 0xff80000005007824 */ /* 0x040fe200078e0203 */
[----:B------:R-:W-:-:S05]  /*08f0*/  IADD3 R6, PT, PT, R5, 0x7f, -R6 ;  /* 0x0000007f05067810 */ /* 0x000fca0007ffe806 */
[----:B------:R-:W-:Y:S02]  /*0900*/  IMAD.IADD R6, R6, 0x1, R7 ;  /* 0x0000000106067824 */ /* 0x000fe400078e0207 */
[----:B0-----:R-:W-:-:S04]  /*0910*/  FFMA R10, R9, R11, 1 ;  /* 0x3f800000090a7423 */ /* 0x001fc8000000000b */
[----:B------:R-:W-:-:S04]  /*0920*/  FFMA R12, R9, R10, R9 ;  /* 0x0000000a090c7223 */ /* 0x000fc80000000009 */
[----:B------:R-:W-:-:S04]  /*0930*/  FFMA R3, R0, R12, RZ ;  /* 0x0000000c00037223 */ /* 0x000fc800000000ff */
[----:B------:R-:W-:-:S04]  /*0940*/  FFMA R10, R11, R3, R0 ;  /* 0x000000030b0a7223 */ /* 0x000fc80000000000 */
[----:B------:R-:W-:-:S04]  /*0950*/  FFMA R9, R12, R10, R3 ;  /* 0x0000000a0c097223 */ /* 0x000fc80000000003 */
[----:B------:R-:W-:-:S04]  /*0960*/  FFMA R10, R11, R9, R0 ;  /* 0x000000090b0a7223 */ /* 0x000fc80000000000 */
[----:B------:R-:W-:-:S05]  /*0970*/  FFMA R0, R12, R10, R9 ;  /* 0x0000000a0c007223 */ /* 0x000fca0000000009 */
[----:B------:R-:W-:-:S04]  /*0980*/  SHF.R.U32.HI R3, RZ, 0x17, R0 ;  /* 0x00000017ff037819 */ /* 0x000fc80000011600 */
[----:B------:R-:W-:-:S05]  /*0990*/  LOP3.LUT R3, R3, 0xff, RZ, 0xc0, !PT ;  /* 0x000000ff03037812 */ /* 0x000fca00078ec0ff */
[----:B------:R-:W-:-:S04]  /*09a0*/  IMAD.IADD R7, R3, 0x1, R6 ;  /* 0x0000000103077824 */ /* 0x000fc800078e0206 */
[----:B------:R-:W-:-:S05]  /*09b0*/  VIADD R3, R7, 0xffffffff ;  /* 0xffffffff07037836 */ /* 0x000fca0000000000 */
[----:B------:R-:W-:-:S13]  /*09c0*/  ISETP.GE.U32.AND P0, PT, R3, 0xfe, PT ;  /* 0x000000fe0300780c */ /* 0x000fda0003f06070 */
[----:B------:R-:W-:Y:S05]  /*09d0*/  @!P0 BRA `(.L_x_15) ;  /* 0x0000000000808947 */ /* 0x000fea0003800000 */
[----:B------:R-:W-:-:S13]  /*09e0*/  ISETP.GT.AND P0, PT, R7, 0xfe, PT ;  /* 0x000000fe0700780c */ /* 0x000fda0003f04270 */
[----:B------:R-:W-:Y:S05]  /*09f0*/  @P0 BRA `(.L_x_16) ;  /* 0x00000000006c0947 */ /* 0x000fea0003800000 */
[----:B------:R-:W-:-:S13]  /*0a00*/  ISETP.GE.AND P0, PT, R7, 0x1, PT ;  /* 0x000000010700780c */ /* 0x000fda0003f06270 */
[----:B------:R-:W-:Y:S05]  /*0a10*/  @P0 BRA `(.L_x_17) ;  /* 0x0000000000740947 */ /* 0x000fea0003800000 */
[----:B------:R-:W-:Y:S02]  /*0a20*/  ISETP.GE.AND P0, PT, R7, -0x18, PT ;  /* 0xffffffe80700780c */ /* 0x000fe40003f06270 */
[----:B------:R-:W-:-:S11]  /*0a30*/  LOP3.LUT R0, R0, 0x80000000, RZ, 0xc0, !PT ;  /* 0x8000000000007812 */ /* 0x000fd600078ec0ff */
[----:B------:R-:W-:Y:S05]  /*0a40*/  @!P0 BRA `(.L_x_17) ;  /* 0x0000000000688947 */ /* 0x000fea0003800000 */
[CCC-:B------:R-:W-:Y:S01]  /*0a50*/  FFMA.RZ R3, R12.reuse, R10.reuse, R9.reuse ;  /* 0x0000000a0c037223 */ /* 0x1c0fe2000000c009 */
[C---:B------:R-:W-:Y:S02]  /*0a60*/  VIADD R8, R7.reuse, 0x20 ;  /* 0x0000002007087836 */ /* 0x040fe40000000000 */
[CCC-:B------:R-:W-:Y:S01]  /*0a70*/  FFMA.RM R6, R12.reuse, R10.reuse, R9.reuse ;  /* 0x0000000a0c067223 */ /* 0x1c0fe20000004009 */
[----:B------:R-:W-:Y:S02]  /*0a80*/  ISETP.NE.AND P2, PT, R7, RZ, PT ;  /* 0x000000ff0700720c */ /* 0x000fe40003f45270 */
[----:B------:R-:W-:Y:S01]  /*0a90*/  LOP3.LUT R5, R3, 0x7fffff, RZ, 0xc0, !PT ;  /* 0x007fffff03057812 */ /* 0x000fe200078ec0ff */
[----:B------:R-:W-:Y:S01]  /*0aa0*/  FFMA.RP R3, R12, R10, R9 ;  /* 0x0000000a0c037223 */ /* 0x000fe20000008009 */
[----:B------:R-:W-:Y:S01]  /*0ab0*/  ISETP.NE.AND P1, PT, R7, RZ, PT ;  /* 0x000000ff0700720c */ /* 0x000fe20003f25270 */
[----:B------:R-:W-:Y:S01]  /*0ac0*/  IMAD.MOV R7, RZ, RZ, -R7 ;  /* 0x000000ffff077224 */ /* 0x000fe200078e0a07 */
[----:B------:R-:W-:-:S02]  /*0ad0*/  LOP3.LUT R5, R5, 0x800000, RZ, 0xfc, !PT ;  /* 0x0080000005057812 */ /* 0x000fc400078efcff */
[----:B------:R-:W-:Y:S02]  /*0ae0*/  FSETP.NEU.FTZ.AND P0, PT, R3, R6, PT ;  /* 0x000000060300720b */ /* 0x000fe40003f1d000 */
[----:B------:R-:W-:Y:S02]  /*0af0*/  SHF.L.U32 R8, R5, R8, RZ ;  /* 0x0000000805087219 */ /* 0x000fe400000006ff */
[----:B------:R-:W-:Y:S02]  /*0b00*/  SEL R6, R7, RZ, P2 ;  /* 0x000000ff07067207 */ /* 0x000fe40001000000 */
[----:B------:R-:W-:Y:S02]  /*0b10*/  ISETP.NE.AND P1, PT, R8, RZ, P1 ;  /* 0x000000ff0800720c */ /* 0x000fe40000f25270 */
[----:B------:R-:W-:Y:S02]  /*0b20*/  SHF.R.U32.HI R6, RZ, R6, R5 ;  /* 0x00000006ff067219 */ /* 0x000fe40000011605 */
[----:B------:R-:W-:-:S02]  /*0b30*/  PLOP3.LUT P0, PT, P0, P1, PT, 0xf8, 0x8f ;  /* 0x00000000008f781c */ /* 0x000fc40000703f70 */
[----:B------:R-:W-:Y:S02]  /*0b40*/  SHF.R.U32.HI R8, RZ, 0x1, R6 ;  /* 0x00000001ff087819 */ /* 0x000fe40000011606 */
[----:B------:R-:W-:-:S04]  /*0b50*/  SEL R3, RZ, 0x1, !P0 ;  /* 0x00000001ff037807 */ /* 0x000fc80004000000 */
[----:B------:R-:W-:-:S04]  /*0b60*/  LOP3.LUT R3, R3, 0x1, R8, 0xf8, !PT ;  /* 0x0000000103037812 */ /* 0x000fc800078ef808 */
[----:B------:R-:W-:-:S05]  /*0b70*/  LOP3.LUT R3, R3, R6, RZ, 0xc0, !PT ;  /* 0x0000000603037212 */ /* 0x000fca00078ec0ff */
[----:B------:R-:W-:-:S05]  /*0b80*/  IMAD.IADD R3, R8, 0x1, R3 ;  /* 0x0000000108037824 */ /* 0x000fca00078e0203 */
[----:B------:R-:W-:Y:S01]  /*0b90*/  LOP3.LUT R0, R3, R0, RZ, 0xfc, !PT ;  /* 0x0000000003007212 */ /* 0x000fe200078efcff */
[----:B------:R-:W-:Y:S06]  /*0ba0*/  BRA `(.L_x_17) ;  /* 0x0000000000107947 */ /* 0x000fec0003800000 */
.L_x_16:
[----:B------:R-:W-:-:S04]  /*0bb0*/  LOP3.LUT R0, R0, 0x80000000, RZ, 0xc0, !PT ;  /* 0x8000000000007812 */ /* 0x000fc800078ec0ff */
[----:B------:R-:W-:Y:S01]  /*0bc0*/  LOP3.LUT R0, R0, 0x7f800000, RZ, 0xfc, !PT ;  /* 0x7f80000000007812 */ /* 0x000fe200078efcff */
[----:B------:R-:W-:Y:S06]  /*0bd0*/  BRA `(.L_x_17) ;  /* 0x0000000000047947 */ /* 0x000fec0003800000 */
.L_x_15:
[----:B------:R-:W-:-:S07]  /*0be0*/  IMAD R0, R6, 0x800000, R0 ;  /* 0x0080000006007824 */ /* 0x000fce00078e0200 */
.L_x_17:
[----:B------:R-:W-:Y:S05]  /*0bf0*/  BSYNC.RECONVERGENT B2 ;  /* 0x0000000000027941 */ /* 0x000fea0003800200 */
.L_x_14:
[----:B------:R-:W-:Y:S05]  /*0c00*/  BRA `(.L_x_18) ;  /* 0x0000000000207947 */ /* 0x000fea0003800000 */
.L_x_13:
[----:B------:R-:W-:-:S04]  /*0c10*/  LOP3.LUT R0, R5, 0x80000000, R3, 0x48, !PT ;  /* 0x8000000005007812 */ /* 0x000fc800078e4803 */
[----:B------:R-:W-:Y:S01]  /*0c20*/  LOP3.LUT R0, R0, 0x7f800000, RZ, 0xfc, !PT ;  /* 0x7f80000000007812 */ /* 0x000fe200078efcff */
[----:B------:R-:W-:Y:S06]  /*0c30*/  BRA `(.L_x_18) ;  /* 0x0000000000147947 */ /* 0x000fec0003800000 */
.L_x_12:
[----:B------:R-:W-:Y:S01]  /*0c40*/  LOP3.LUT R0, R5, 0x80000000, R3, 0x48, !PT ;  /* 0x8000000005007812 */ /* 0x000fe200078e4803 */
[----:B------:R-:W-:Y:S06]  /*0c50*/  BRA `(.L_x_18) ;  /* 0x00000000000c7947 */ /* 0x000fec0003800000 */
.L_x_11:
[----:B------:R-:W0:Y:S01]  /*0c60*/  MUFU.RSQ R0, -QNAN ;  /* 0xffc0000000007908 */ /* 0x000e220000001400 */
[----:B------:R-:W-:Y:S05]  /*0c70*/  BRA `(.L_x_18) ;  /* 0x0000000000047947 */ /* 0x000fea0003800000 */
.L_x_10:
[----:B------:R-:W-:-:S07]  /*0c80*/  FADD.FTZ R0, R3, R0 ;  /* 0x0000000003007221 */ /* 0x000fce0000010000 */
.L_x_18:
[----:B------:R-:W-:Y:S05]  /*0c90*/  BSYNC.RECONVERGENT B1 ;  /* 0x0000000000017941 */ /* 0x000fea0003800200 */
.L_x_8:
[----:B------:R-:W-:-:S04]  /*0ca0*/  IMAD.MOV.U32 R5, RZ, RZ, 0x0 ;  /* 0x00000000ff057424 */ /* 0x000fc800078e00ff */
[----:B0-----:R-:W-:Y:S05]  /*0cb0*/  RET.REL.NODEC R4 `(_Z14softmax_kernelPfS_ii) ;  /* 0xfffffff004d07950 */ /* 0x001fea0003c3ffff */
.L_x_19:
[----:B------:R-:W-:-:S00]  /*0cc0*/  BRA `(.L_x_19) ;  /* 0xfffffffc00fc7947 */ /* 0x000fc0000383ffff */
[----:B------:R-:W-:-:S00]  /*0cd0*/  NOP ;  /* 0x0000000000007918 */ /* 0x000fc00000000000 */
        /* <DEDUP_REMOVED lines=10> */
.L_x_26:


//--------------------- .text._Z19linear_layer_kernelPKfS0_S0_Pfiii --------------------------
	.section	.text._Z19linear_layer_kernelPKfS0_S0_Pfiii,"ax",@progbits
	.align	128
        .global         _Z19linear_layer_kernelPKfS0_S0_Pfiii
        .type           _Z19linear_layer_kernelPKfS0_S0_Pfiii,@function
        .size           _Z19linear_layer_kernelPKfS0_S0_Pfiii,(.L_x_28 - _Z19linear_layer_kernelPKfS0_S0_Pfiii)
        .other          _Z19linear_layer_kernelPKfS0_S0_Pfiii,@"STO_CUDA_ENTRY STV_DEFAULT"
_Z19linear_layer_kernelPKfS0_S0_Pfiii:
.text._Z19linear_layer_kernelPKfS0_S0_Pfiii:
[----:B------:R-:W-:Y:S01]  /*0000*/  LDC R1, c[0x0][0x37c] ;  /* 0x0000df00ff017b82 */ /* 0x000fe20000000800 */
[----:B------:R-:W0:Y:S07]  /*0010*/  S2R R5, SR_TID.X ;  /* 0x0000000000057919 */ /* 0x000e2e0000002100 */
[----:B------:R-:W1:Y:S01]  /*0020*/  LDC R19, c[0x0][0x364] ;  /* 0x0000d900ff137b82 */ /* 0x000e620000000800 */
[----:B------:R-:W1:Y:S07]  /*0030*/  S2R R4, SR_TID.Y ;  /* 0x0000000000047919 */ /* 0x000e6e0000002200 */
[----:B------:R-:W0:Y:S08]  /*0040*/  S2UR UR5, SR_CTAID.X ;  /* 0x00000000000579c3 */ /* 0x000e300000002500 */
[----:B------:R-:W0:Y:S08]  /*0050*/  LDC R0, c[0x0][0x360] ;  /* 0x0000d800ff007b82 */ /* 0x000e300000000800 */
[----:B------:R-:W1:Y:S08]  /*0060*/  S2UR UR4, SR_CTAID.Y ;  /* 0x00000000000479c3 */ /* 0x000e700000002600 */
[----:B------:R-:W2:Y:S01]  /*0070*/  LDC.64 R2, c[0x0][0x3a0] ;  /* 0x0000e800ff027b82 */ /* 0x000ea20000000a00 */
[----:B0-----:R-:W-:-:S02]  /*0080*/  IMAD R0, R0, UR5, R5 ;  /* 0x0000000500007c24 */ /* 0x001fc4000f8e0205 */
[----:B-1----:R-:W-:-:S03]  /*0090*/  IMAD R19, R19, UR4, R4 ;  /* 0x0000000413137c24 */ /* 0x002fc6000f8e0204 */
[----:B--2---:R-:W-:-:S04]  /*00a0*/  ISETP.GE.AND P0, PT, R0, R3, PT ;  /* 0x000000030000720c */ /* 0x004fc80003f06270 */
[----:B------:R-:W-:-:S13]  /*00b0*/  ISETP.GE.OR P0, PT, R19, R2, P0 ;  /* 0x000000021300720c */ /* 0x000fda0000706670 */
[----:B------:R-:W-:Y:S05]  /*00c0*/  @P0 EXIT ;  /* 0x000000000000094d */ /* 0x000fea0003800000 */
[----:B------:R-:W0:Y:S01]  /*00d0*/  LDC R2, c[0x0][0x3a8] ;  /* 0x0000ea00ff027b82 */ /* 0x000e220000000800 */
[----:B------:R-:W1:Y:S01]  /*00e0*/  LDCU.64 UR4, c[0x0][0x358] ;  /* 0x00006b00ff0477ac */ /* 0x000e620008000a00 */
[----:B------:R-:W-:Y:S01]  /*00f0*/  HFMA2 R24, -RZ, RZ, 0, 0 ;  /* 0x00000000ff187431 */ /* 0x000fe200000001ff */
[----:B0-----:R-:W-:-:S13]  /*0100*/  ISETP.GE.AND P0, PT, R2, 0x1, PT ;  /* 0x000000010200780c */ /* 0x001fda0003f06270 */
[----:B-1----:R-:W-:Y:S05]  /*0110*/  @!P0 BRA `(.L_x_20) ;  /* 0x0000000400e08947 */ /* 0x002fea0003800000 */
[C---:B------:R-:W-:Y:S01]  /*0120*/  ISETP.GE.U32.AND P1, PT, R2.reuse, 0x8, PT ;  /* 0x000000080200780c */ /* 0x040fe20003f26070 */
[----:B------:R-:W-:Y:S01]  /*0130*/  IMAD R20, R19, R2, RZ ;  /* 0x0000000213147224 */ /* 0x000fe200078e02ff */
[----:B------:R-:W-:Y:S02]  /*0140*/  LOP3.LUT R27, R2, 0x7, RZ, 0xc0, !PT ;  /* 0x00000007021b7812 */ /* 0x000fe400078ec0ff */
[----:B------:R-:W-:Y:S02]  /*0150*/  MOV R24, RZ ;  /* 0x000000ff00187202 */ /* 0x000fe40000000f00 */
[----:B------:R-:W-:Y:S02]  /*0160*/  ISETP.NE.AND P0, PT, R27, RZ, PT ;  /* 0x000000ff1b00720c */ /* 0x000fe40003f05270 */
[----:B------:R-:W-:-:S05]  /*0170*/  MOV R21, RZ ;  /* 0x000000ff00157202 */ /* 0x000fca0000000f00 */
[----:B------:R-:W-:Y:S06]  /*0180*/  @!P1 BRA `(.L_x_21) ;  /* 0x0000000000c49947 */ /* 0x000fec0003800000 */
[----:B------:R-:W0:Y:S01]  /*0190*/  LDC.64 R4, c[0x0][0x380] ;  /* 0x0000e000ff047b82 */ /* 0x000e220000000a00 */
[----:B------:R-:W-:Y:S02]  /*01a0*/  LOP3.LUT R21, R2, 0x7ffffff8, RZ, 0xc0, !PT ;  /* 0x7ffffff802157812 */ /* 0x000fe400078ec0ff */
[----:B------:R-:W-:Y:S02]  /*01b0*/  MOV R24, RZ ;  /* 0x000000ff00187202 */ /* 0x000fe40000000f00 */
[----:B------:R-:W-:Y:S02]  /*01c0*/  MOV R18, R0 ;  /* 0x0000000000127202 */ /* 0x000fe40000000f00 */
[----:B------:R-:W-:Y:S01]  /*01d0*/  IADD3 R22, PT, PT, -R21, RZ, RZ ;  /* 0x000000ff15167210 */ /* 0x000fe20007ffe1ff */
[----:B0-----:R-:W-:-:S03]  /*01e0*/  IMAD.WIDE.U32 R4, R20, 0x4, R4 ;  /* 0x0000000414047825 */ /* 0x001fc600078e0004 */
[----:B------:R-:W-:-:S04]  /*01f0*/  IADD3 R6, P1, PT, R4, 0x10, RZ ;  /* 0x0000001004067810 */ /* 0x000fc80007f3e0ff */
[----:B------:R-:W-:-:S09]  /*0200*/  IADD3.X R7, PT, PT, RZ, R5, RZ, P1, !PT ;  /* 0x00000005ff077210 */ /* 0x000fd20000ffe4ff */
.L_x_22:
[----:B------:R-:W0:Y:S01]  /*0210*/  LDC.64 R16, c[0x0][0x388] ;  /* 0x0000e200ff107b82 */ /* 0x000e220000000a00 */
[----:B------:R-:W-:Y:S02]  /*0220*/  MOV R4, R6 ;  /* 0x0000000600047202 */ /* 0x000fe40000000f00 */
[----:B------:R-:W-:-:S05]  /*0230*/  MOV R5, R7 ;  /* 0x0000000700057202 */ /* 0x000fca0000000f00 */
[----:B------:R-:W2:Y:S04]  /*0240*/  LDG.E.CONSTANT R25, desc[UR4][R4.64+-0x10] ;  /* 0xfffff00404197981 */ /* 0x000ea8000c1e9900 */
[----:B------:R-:W3:Y:S04]  /*0250*/  LDG.E.CONSTANT R23, desc[UR4][R4.64+-0xc] ;  /* 0xfffff40404177981 */ /* 0x000ee8000c1e9900 */
[----:B------:R-:W4:Y:S04]  /*0260*/  LDG.E.CONSTANT R29, desc[UR4][R4.64+-0x8] ;  /* 0xfffff804041d7981 */ /* 0x000f28000c1e9900 */
[----:B------:R-:W5:Y:S01]  /*0270*/  LDG.E.CONSTANT R28, desc[UR4][R4.64+-0x4] ;  /* 0xfffffc04041c7981 */ /* 0x000f62000c1e9900 */
[----:B0-----:R-:W-:-:S05]  /*0280*/  IMAD.WIDE R16, R18, 0x4, R16 ;  /* 0x0000000412107825 */ /* 0x001fca00078e0210 */
[----:B------:R0:W2:Y:S01]  /*0290*/  LDG.E.CONSTANT R26, desc[UR4][R16.64] ;  /* 0x00000004101a7981 */ /* 0x0000a2000c1e9900 */
[----:B------:R-:W-:-:S04]  /*02a0*/  IMAD.WIDE R14, R3, 0x4, R16 ;  /* 0x00000004030e7825 */ /* 0x000fc800078e0210 */
[C---:B------:R-:W-:Y:S02]  /*02b0*/  IMAD.WIDE R6, R3.reuse, 0x4, R14 ;  /* 0x0000000403067825 */ /* 0x040fe400078e020e */
[----:B------:R-:W3:Y:S02]  /*02c0*/  LDG.E.CONSTANT R14, desc[UR4][R14.64] ;  /* 0x000000040e0e7981 */ /* 0x000ee4000c1e9900 */
[C---:B------:R-:W-:Y:S02]  /*02d0*/  IMAD.WIDE R10, R3.reuse, 0x4, R6 ;  /* 0x00000004030a7825 */ /* 0x040fe400078e0206 */
[----:B------:R-:W4:Y:S02]  /*02e0*/  LDG.E.CONSTANT R6, desc[UR4][R6.64] ;  /* 0x0000000406067981 */ /* 0x000f24000c1e9900 */
[C---:B------:R-:W-:Y:S02]  /*02f0*/  IMAD.WIDE R8, R3.reuse, 0x4, R10 ;  /* 0x0000000403087825 */ /* 0x040fe400078e020a */
[----:B------:R-:W5:Y:S02]  /*0300*/  LDG.E.CONSTANT R10, desc[UR4][R10.64] ;  /* 0x000000040a0a7981 */ /* 0x000f64000c1e9900 */
[----:B------:R-:W-:-:S02]  /*0310*/  IMAD.WIDE R12, R3, 0x4, R8 ;  /* 0x00000004030c7825 */ /* 0x000fc400078e0208 */
[----:B------:R-:W5:Y:S04]  /*0320*/  LDG.E.CONSTANT R7, desc[UR4][R4.64] ;  /* 0x0000000404077981 */ /* 0x000f68000c1e9900 */
[----:B------:R-:W5:Y:S01]  /*0330*/  LDG.E.CONSTANT R8, desc[UR4][R8.64] ;  /* 0x0000000408087981 */ /* 0x000f62000c1e9900 */
[----:B0-----:R-:W-:-:S03]  /*0340*/  IMAD.WIDE R16, R3, 0x4, R12 ;  /* 0x0000000403107825 */ /* 0x001fc600078e020c */
[----:B------:R-:W5:Y:S04]  /*0350*/  LDG.E.CONSTANT R12, desc[UR4][R12.64] ;  /* 0x000000040c0c7981 */ /* 0x000f68000c1e9900 */
[----:B------:R-:W5:Y:S04]  /*0360*/  LDG.E.CONSTANT R15, desc[UR4][R16.64] ;  /* 0x00000004100f7981 */ /* 0x000f68000c1e9900 */
[----:B------:R-:W5:Y:S04]  /*0370*/  LDG.E.CONSTANT R9, desc[UR4][R4.64+0x4] ;  /* 0x0000040404097981 */ /* 0x000f68000c1e9900 */
[----:B------:R-:W5:Y:S01]  /*0380*/  LDG.E.CONSTANT R11, desc[UR4][R4.64+0xc] ;  /* 0x00000c04040b7981 */ /* 0x000f62000c1e9900 */
[----:B--2---:R-:W-:Y:S01]  /*0390*/  FFMA R26, R25, R26, R24 ;  /* 0x0000001a191a7223 */ /* 0x004fe20000000018 */
[----:B------:R-:W-:-:S02]  /*03a0*/  IMAD.WIDE R24, R3, 0x4, R16 ;  /* 0x0000000403187825 */ /* 0x000fc400078e0210 */
[----:B------:R-:W2:Y:S04]  /*03b0*/  LDG.E.CONSTANT R16, desc[UR4][R4.64+0x8] ;  /* 0x0000080404107981 */ /* 0x000ea8000c1e9900 */
[----:B------:R-:W2:Y:S01]  /*03c0*/  LDG.E.CONSTANT R24, desc[UR4][R24.64] ;  /* 0x0000000418187981 */ /* 0x000ea2000c1e9900 */
[----:B---3--:R-:W-:Y:S01]  /*03d0*/  FFMA R14, R23, R14, R26 ;  /* 0x0000000e170e7223 */ /* 0x008fe2000000001a */
[----:B------:R-:W-:-:S03]  /*03e0*/  IADD3 R22, PT, PT, R22, 0x8, RZ ;  /* 0x0000000816167810 */ /* 0x000fc60007ffe0ff */
[----:B----4-:R-:W-:Y:S01]  /*03f0*/  FFMA R29, R29, R6, R14 ;  /* 0x000000061d1d7223 */ /* 0x010fe2000000000e */
[----:B------:R-:W-:-:S03]  /*0400*/  ISETP.NE.AND P1, PT, R22, RZ, PT ;  /* 0x000000ff1600720c */ /* 0x000fc60003f25270 */
[----:B-----5:R-:W-:Y:S01]  /*0410*/  FFMA R10, R28, R10, R29 ;  /* 0x0000000a1c0a7223 */ /* 0x020fe2000000001d */
[----:B------:R-:W-:-:S03]  /*0420*/  IADD3 R6, P2, PT, R4, 0x20, RZ ;  /* 0x0000002004067810 */ /* 0x000fc60007f5e0ff */
[----:B------:R-:W-:Y:S01]  /*0430*/  FFMA R8, R7, R8, R10 ;  /* 0x0000000807087223 */ /* 0x000fe2000000000a */
[----:B------:R-:W-:Y:S02]  /*0440*/  IADD3.X R7, PT, PT, RZ, R5, RZ, P2, !PT ;  /* 0x00000005ff077210 */ /* 0x000fe400017fe4ff */
[----:B------:R-:W-:Y:S01]  /*0450*/  LEA R18, R3, R18, 0x3 ;  /* 0x0000001203127211 */ /* 0x000fe200078e18ff */
[----:B------:R-:W-:-:S04]  /*0460*/  FFMA R9, R9, R12, R8 ;  /* 0x0000000c09097223 */ /* 0x000fc80000000008 */
[----:B--2---:R-:W-:-:S04]  /*0470*/  FFMA R16, R16, R15, R9 ;  /* 0x0000000f10107223 */ /* 0x004fc80000000009 */
[----:B------:R-:W-:Y:S01]  /*0480*/  FFMA R24, R11, R24, R16 ;  /* 0x000000180b187223 */ /* 0x000fe20000000010 */
[----:B------:R-:W-:Y:S06]  /*0490*/  @P1 BRA `(.L_x_22) ;  /* 0xfffffffc005c1947 */ /* 0x000fec000383ffff */
.L_x_21:
[----:B------:R-:W-:Y:S05]  /*04a0*/  @!P0 BRA `(.L_x_20) ;  /* 0x0000000000fc8947 */ /* 0x000fea0003800000 */
[----:B------:R-:W-:Y:S02]  /*04b0*/  ISETP.GE.U32.AND P1, PT, R27, 0x4, PT ;  /* 0x000000041b00780c */ /* 0x000fe40003f26070 */
[----:B------:R-:W-:-:S04]  /*04c0*/  LOP3.LUT R16, R2, 0x3, RZ, 0xc0, !PT ;  /* 0x0000000302107812 */ /* 0x000fc800078ec0ff */
[----:B------:R-:W-:-:S07]  /*04d0*/  ISETP.NE.AND P0, PT, R16, RZ, PT ;  /* 0x000000ff1000720c */ /* 0x000fce0003f05270 */
[----:B------:R-:W-:Y:S06]  /*04e0*/  @!P1 BRA `(.L_x_23) ;  /* 0x00000000006c9947 */ /* 0x000fec0003800000 */
[----:B------:R-:W0:Y:S01]  /*04f0*/  LDC.64 R6, c[0x0][0x388] ;  /* 0x0000e200ff067b82 */ /* 0x000e220000000a00 */
[----:B------:R-:W1:Y:S01]  /*0500*/  LDCU.64 UR6, c[0x0][0x380] ;  /* 0x00007000ff0677ac */ /* 0x000e620008000a00 */
[----:B------:R-:W-:Y:S01]  /*0510*/  IMAD R9, R21, R3, R0 ;  /* 0x0000000315097224 */ /* 0x000fe200078e0200 */
[CC--:B------:R-:W-:Y:S02]  /*0520*/  IADD3 R5, PT, PT, R20.reuse, R21.reuse, RZ ;  /* 0x0000001514057210 */ /* 0x0c0fe40007ffe0ff */
[----:B------:R-:W-:-:S03]  /*0530*/  IADD3 R10, P1, PT, R20, R21, RZ ;  /* 0x00000015140a7210 */ /* 0x000fc60007f3e0ff */
[----:B------:R-:W2:Y:S01]  /*0540*/  LDC.64 R14, c[0x0][0x380] ;  /* 0x0000e000ff0e7b82 */ /* 0x000ea20000000a00 */
[----:B0-----:R-:W-:-:S04]  /*0550*/  IMAD.WIDE R6, R9, 0x4, R6 ;  /* 0x0000000409067825 */ /* 0x001fc800078e0206 */
[----:B------:R-:W-:Y:S02]  /*0560*/  IMAD.WIDE R8, R3, 0x4, R6 ;  /* 0x0000000403087825 */ /* 0x000fe400078e0206 */
[----:B------:R-:W3:Y:S02]  /*0570*/  LDG.E.CONSTANT R6, desc[UR4][R6.64] ;  /* 0x0000000406067981 */ /* 0x000ee4000c1e9900 */
[----:B--2---:R-:W-:Y:S01]  /*0580*/  IMAD.WIDE.U32 R14, R5, 0x4, R14 ;  /* 0x00000004050e7825 */ /* 0x004fe200078e000e */
[----:B------:R-:W-:Y:S02]  /*0590*/  IADD3.X R5, PT, PT, RZ, RZ, RZ, P1, !PT ;  /* 0x000000ffff057210 */ /* 0x000fe40000ffe4ff */
[----:B-1----:R-:W-:-:S03]  /*05a0*/  LEA R4, P1, R10, UR6, 0x2 ;  /* 0x000000060a047c11 */ /* 0x002fc6000f8210ff */
[----:B------:R-:W3:Y:S01]  /*05b0*/  LDG.E.CONSTANT R15, desc[UR4][R14.64] ;  /* 0x000000040e0f7981 */ /* 0x000ee2000c1e9900 */
[----:B------:R-:W-:Y:S01]  /*05c0*/  LEA.HI.X R5, R10, UR7, R5, 0x2, P1 ;  /* 0x000000070a057c11 */ /* 0x000fe200088f1405 */
[C---:B------:R-:W-:Y:S02]  /*05d0*/  IMAD.WIDE R10, R3.reuse, 0x4, R8 ;  /* 0x00000004030a7825 */ /* 0x040fe400078e0208 */
[----:B------:R-:W2:Y:S04]  /*05e0*/  LDG.E.CONSTANT R8, desc[UR4][R8.64] ;  /* 0x0000000408087981 */ /* 0x000ea8000c1e9900 */
[----:B------:R-:W2:Y:S01]  /*05f0*/  LDG.E.CONSTANT R17, desc[UR4][R4.64+0x4] ;  /* 0x0000040404117981 */ /* 0x000ea2000c1e9900 */
[----:B------:R-:W-:-:S03]  /*0600*/  IMAD.WIDE R12, R3, 0x4, R10 ;  /* 0x00000004030c7825 */ /* 0x000fc600078e020a */
[----:B------:R-:W4:Y:S04]  /*0610*/  LDG.E.CONSTANT R22, desc[UR4][R10.64] ;  /* 0x000000040a167981 */ /* 0x000f28000c1e9900 */
[----:B------:R-:W4:Y:S04]  /*0620*/  LDG.E.CONSTANT R18, desc[UR4][R4.64+0x8] ;  /* 0x0000080404127981 */ /* 0x000f28000c1e9900 */
[----:B------:R-:W5:Y:S04]  /*0630*/  LDG.E.CONSTANT R26, desc[UR4][R4.64+0xc] ;  /* 0x00000c04041a7981 */ /* 0x000f68000c1e9900 */
[----:B------:R-:W5:Y:S01]  /*0640*/  LDG.E.CONSTANT R12, desc[UR4][R12.64] ;  /* 0x000000040c0c7981 */ /* 0x000f62000c1e9900 */
[----:B------:R-:W-:Y:S01]  /*0650*/  IADD3 R21, PT, PT, R21, 0x4, RZ ;  /* 0x0000000415157810 */ /* 0x000fe20007ffe0ff */
[----:B---3--:R-:W-:-:S04]  /*0660*/  FFMA R24, R15, R6, R24 ;  /* 0x000000060f187223 */ /* 0x008fc80000000018 */
[----:B--2---:R-:W-:-:S04]  /*0670*/  FFMA R17, R17, R8, R24 ;  /* 0x0000000811117223 */ /* 0x004fc80000000018 */
[----:B----4-:R-:W-:-:S04]  /*0680*/  FFMA R17, R18, R22, R17 ;  /* 0x0000001612117223 */ /* 0x010fc80000000011 */
[----:B-----5:R-:W-:-:S07]  /*0690*/  FFMA R24, R26, R12, R17 ;  /* 0x0000000c1a187223 */ /* 0x020fce0000000011 */
.L_x_23:
[----:B------:R-:W-:Y:S05]  /*06a0*/  @!P0 BRA `(.L_x_20) ;  /* 0x00000000007c8947 */ /* 0x000fea0003800000 */
[----:B------:R-:W-:Y:S01]  /*06b0*/  ISETP.NE.AND P1, PT, R16, 0x1, PT ;  /* 0x000000011000780c */ /* 0x000fe20003f25270 */
[----:B------:R-:W0:Y:S01]  /*06c0*/  LDC.64 R12, c[0x0][0x380] ;  /* 0x0000e000ff0c7b82 */ /* 0x000e220000000a00 */
[----:B------:R-:W-:-:S04]  /*06d0*/  LOP3.LUT R2, R2, 0x1, RZ, 0xc0, !PT ;  /* 0x0000000102027812 */ /* 0x000fc800078ec0ff */
[----:B------:R-:W-:-:S03]  /*06e0*/  ISETP.NE.U32.AND P0, PT, R2, 0x1, PT ;  /* 0x000000010200780c */ /* 0x000fc60003f05070 */
[----:B------:R-:W1:Y:S04]  /*06f0*/  LDC.64 R10, c[0x0][0x388] ;  /* 0x0000e200ff0a7b82 */ /* 0x000e680000000a00 */
[CC--:B------:R-:W-:Y:S02]  /*0700*/  @P1 IADD3 R15, PT, PT, R20.reuse, R21.reuse, RZ ;  /* 0x00000015140f1210 */ /* 0x0c0fe40007ffe0ff */
[----:B------:R-:W-:Y:S02]  /*0710*/  @P1 IADD3 R2, P2, PT, R20, R21, RZ ;  /* 0x0000001514021210 */ /* 0x000fe40007f5e0ff */
[----:B------:R-:W2:Y:S02]  /*0720*/  @P1 LDC.64 R4, c[0x0][0x380] ;  /* 0x0000e000ff041b82 */ /* 0x000ea40000000a00 */
[----:B------:R-:W-:-:S06]  /*0730*/  @P1 IADD3.X R14, PT, PT, RZ, RZ, RZ, P2, !PT ;  /* 0x000000ffff0e1210 */ /* 0x000fcc00017fe4ff */
[----:B------:R-:W3:Y:S01]  /*0740*/  LDC.64 R6, c[0x0][0x380] ;  /* 0x0000e000ff067b82 */ /* 0x000ee20000000a00 */
[----:B0-----:R-:W-:-:S04]  /*0750*/  @P1 IMAD.WIDE.U32 R12, R15, 0x4, R12 ;  /* 0x000000040f0c1825 */ /* 0x001fc800078e000c */
[C---:B------:R-:W-:Y:S01]  /*0760*/  @P1 IMAD R15, R21.reuse, R3, R0 ;  /* 0x00000003150f1224 */ /* 0x040fe200078e0200 */
[----:B------:R-:W-:Y:S01]  /*0770*/  @P1 IADD3 R21, PT, PT, R21, 0x2, RZ ;  /* 0x0000000215151810 */ /* 0x000fe20007ffe0ff */
[----:B------:R-:W4:Y:S01]  /*0780*/  @P1 LDG.E.CONSTANT R13, desc[UR4][R12.64] ;  /* 0x000000040c0d1981 */ /* 0x000f22000c1e9900 */
[----:B------:R-:W0:Y:S01]  /*0790*/  LDC.64 R8, c[0x0][0x388] ;  /* 0x0000e200ff087b82 */ /* 0x000e220000000a00 */
[----:B-1----:R-:W-:Y:S01]  /*07a0*/  @P1 IMAD.WIDE R10, R15, 0x4, R10 ;  /* 0x000000040f0a1825 */ /* 0x002fe200078e020a */
[----:B------:R-:W-:Y:S02]  /*07b0*/  @!P0 IADD3 R17, PT, PT, R20, R21, RZ ;  /* 0x0000001514118210 */ /* 0x000fe40007ffe0ff */
[----:B--2---:R-:W-:Y:S01]  /*07c0*/  @P1 LEA R4, P2, R2, R4, 0x2 ;  /* 0x0000000402041211 */ /* 0x004fe200078410ff */
[----:B------:R-:W-:-:S03]  /*07d0*/  @!P0 IMAD R21, R21, R3, R0 ;  /* 0x0000000315158224 */ /* 0x000fc600078e0200 */
[----:B------:R-:W-:Y:S01]  /*07e0*/  @P1 LEA.HI.X R5, R2, R5, R14, 0x2, P2 ;  /* 0x0000000502051211 */ /* 0x000fe200010f140e */
[----:B------:R-:W-:Y:S01]  /*07f0*/  @P1 IMAD.WIDE R14, R3, 0x4, R10 ;  /* 0x00000004030e1825 */ /* 0x000fe200078e020a */
[----:B------:R-:W4:Y:S03]  /*0800*/  @P1 LDG.E.CONSTANT R2, desc[UR4][R10.64] ;  /* 0x000000040a021981 */ /* 0x000f26000c1e9900 */
[----:B---3--:R-:W-:Y:S01]  /*0810*/  @!P0 IMAD.WIDE.U32 R6, R17, 0x4, R6 ;  /* 0x0000000411068825 */ /* 0x008fe200078e0006 */
[----:B------:R-:W2:Y:S04]  /*0820*/  @P1 LDG.E.CONSTANT R5, desc[UR4][R4.64+0x4] ;  /* 0x0000040404051981 */ /* 0x000ea8000c1e9900 */
[----:B------:R-:W2:Y:S01]  /*0830*/  @P1 LDG.E.CONSTANT R14, desc[UR4][R14.64] ;  /* 0x000000040e0e1981 */ /* 0x000ea2000c1e9900 */
[----:B0-----:R-:W-:-:S03]  /*0840*/  @!P0 IMAD.WIDE R8, R21, 0x4, R8 ;  /* 0x0000000415088825 */ /* 0x001fc600078e0208 */
[----:B------:R-:W3:Y:S04]  /*0850*/  @!P0 LDG.E.CONSTANT R7, desc[UR4][R6.64] ;  /* 0x0000000406078981 */ /* 0x000ee8000c1e9900 */
[----:B------:R-:W3:Y:S01]  /*0860*/  @!P0 LDG.E.CONSTANT R8, desc[UR4][R8.64] ;  /* 0x0000000408088981 */ /* 0x000ee2000c1e9900 */
[----:B----4-:R-:W-:-:S04]  /*0870*/  @P1 FFMA R2, R13, R2, R24 ;  /* 0x000000020d021223 */ /* 0x010fc80000000018 */
[----:B--2---:R-:W-:-:S04]  /*0880*/  @P1 FFMA R24, R5, R14, R2 ;  /* 0x0000000e05181223 */ /* 0x004fc80000000002 */
[----:B---3--:R-:W-:-:S07]  /*0890*/  @!P0 FFMA R24, R7, R8, R24 ;  /* 0x0000000807188223 */ /* 0x008fce0000000018 */
.L_x_20:
[----:B------:R-:W0:Y:S01]  /*08a0*/  LDCU.64 UR6, c[0x0][0x390] ;  /* 0x00007200ff0677ac */ /* 0x000e220008000a00 */
[----:B------:R-:W1:Y:S01]  /*08b0*/  LDC.64 R4, c[0x0][0x398] ;  /* 0x0000e600ff047b82 */ /* 0x000e620000000a00 */
[----:B------:R-:W-:Y:S01]  /*08c0*/  IMAD R3, R19, R3, R0 ;  /* 0x0000000313037224 */ /* 0x000fe200078e0200 */
[----:B0-----:R-:W-:-:S04]  /*08d0*/  UISETP.NE.U32.AND UP0, UPT, UR6, URZ, UPT ;  /* 0x000000ff0600728c */ /* 0x001fc8000bf05070 */
[----:B------:R-:W-:Y:S01]  /*08e0*/  UISETP.NE.AND.EX UP0, UPT, UR7, URZ, UPT, UP0 ;  /* 0x000000ff0700728c */ /* 0x000fe2000bf05300 */
[----:B-1----:R-:W-:-:S08]  /*08f0*/  IMAD.WIDE R4, R3, 0x4, R4 ;  /* 0x0000000403047825 */ /* 0x002fd000078e0204 */
[----:B------:R-:W-:Y:S05]  /*0900*/  BRA.U !UP0, `(.L_x_24) ;  /* 0x0000000108107547 */ /* 0x000fea000b800000 */
[----:B------:R-:W0:Y:S02]  /*0910*/  LDC.64 R2, c[0x0][0x390] ;  /* 0x0000e400ff027b82 */ /* 0x000e240000000a00 */
[----:B0-----:R-:W-:-:S06]  /*0920*/  IMAD.WIDE R2, R0, 0x4, R2 ;  /* 0x0000000400027825 */ /* 0x001fcc00078e0202 */
[----:B------:R-:W2:Y:S02]  /*0930*/  LDG.E.CONSTANT R3, desc[UR4][R2.64] ;  /* 0x0000000402037981 */ /* 0x000ea4000c1e9900 */
[----:B--2---:R-:W-:-:S07]  /*0940*/  FADD R24, R24, R3 ;  /* 0x0000000318187221 */ /* 0x004fce0000000000 */
.L_x_24:
[----:B------:R-:W-:Y:S01]  /*0950*/  STG.E desc[UR4][R4.64], R24 ;  /* 0x0000001804007986 */ /* 0x000fe2000c101904 */
[----:B------:R-:W-:Y:S05]  /*0960*/  EXIT ;  /* 0x000000000000794d */ /* 0x000fea0003800000 */
.L_x_25:
        /* <DEDUP_REMOVED lines=9> */
.L_x_28:


//--------------------- .nv.shared._Z14softmax_kernelPfS_ii --------------------------
	.section	.nv.shared._Z14softmax_kernelPfS_ii,"aw",@nobits
	.sectionflags	@""
	.align	16
	.zero		1024


//--------------------- .nv.shared.reserved.0     --------------------------
	.section	.nv.shared.reserved.0,"aw",@nobits
	.weak		__nv_reservedSMEM_offset_0_alias
	.size		__nv_reservedSMEM_offset_0_alias, 0, 64
	.other		__nv_reservedSMEM_offset_0_alias,@"STO_CUDA_RESERVED_SHARED STV_DEFAULT"
__nv_reservedSMEM_offset_0_alias:
	.zero		0
	.zero		64


//--------------------- .nv.shared._Z19linear_layer_kernelPKfS0_S0_Pfiii --------------------------
	.section	.nv.shared._Z19linear_layer_kernelPKfS0_S0_Pfiii,"aw",@nobits
	.sectionflags	@""
	.align	16
	.zero		1024


//--------------------- .nv.constant0._Z14softmax_kernelPfS_ii --------------------------
	.section	.nv.constant0._Z14softmax_kernelPfS_ii,"a",@progbits
	.sectionflags	@""
	.align	4
.nv.constant0._Z14softmax_kernelPfS_ii:
	.zero		920


//--------------------- .nv.constant0._Z19linear_layer_kernelPKfS0_S0_Pfiii --------------------------
	.section	.nv.constant0._Z19linear_layer_kernelPKfS0_S0_Pfiii,"a",@progbits
	.sectionflags	@""
	.align	4
.nv.constant0._Z19linear_layer_kernelPKfS0_S0_Pfiii:
	.zero		940


//--------------------- SYMBOLS --------------------------

	.type		.nv.reservedSmem.offset0,@object
	.size		.nv.reservedSmem.offset0,0x4
	.type		.nv.reservedSmem.cap,@object
	.size		.nv.reservedSmem.cap,0x4
